// auto-generated by cutlass_sweep.gemm — config: {"arch": "sm_90", "cluster_m": 1, "cluster_n": 1, "dtype": "bf16", "dtype_b": "bf16", "layout": "nt", "stages": 0, "tile_k": 16, "tile_m": 128, "tile_n": 128}
#include "cutlass/cutlass.h"
#include "cutlass/gemm/collective/collective_builder.hpp"
#include "cutlass/gemm/device/gemm_universal_adapter.h"
#include "cutlass/gemm/kernel/gemm_universal.hpp"
#include "cutlass/epilogue/collective/collective_builder.hpp"

using ElemA = cutlass::bfloat16_t;
using ElemB = cutlass::bfloat16_t;
using ElemCD = cutlass::bfloat16_t;
using Acc  = float;
using TileShape    = cute::Shape<cute::_128, cute::_128, cute::_16>;
using ClusterShape = cute::Shape<cute::_1, cute::_1, cute::_1>;

using CollectiveEpilogue = typename cutlass::epilogue::collective::CollectiveBuilder<
    cutlass::arch::Sm90, cutlass::arch::OpClassTensorOp,
    TileShape, ClusterShape,
    cutlass::epilogue::collective::EpilogueTileAuto,
    Acc, Acc,
    ElemCD, cutlass::layout::RowMajor, 128 / cutlass::sizeof_bits<ElemCD>::value,
    ElemCD, cutlass::layout::RowMajor, 128 / cutlass::sizeof_bits<ElemCD>::value,
    cutlass::epilogue::collective::EpilogueScheduleAuto
  >::CollectiveOp;

using CollectiveMainloop = typename cutlass::gemm::collective::CollectiveBuilder<
    cutlass::arch::Sm90, cutlass::arch::OpClassTensorOp,
    ElemA, cutlass::layout::RowMajor, 128 / cutlass::sizeof_bits<ElemA>::value,
    ElemB, cutlass::layout::ColumnMajor, 128 / cutlass::sizeof_bits<ElemB>::value,
    Acc,
    TileShape, ClusterShape,
    cutlass::gemm::collective::StageCountAutoCarveout<static_cast<int>(sizeof(typename CollectiveEpilogue::SharedStorage))>,
    cutlass::gemm::collective::KernelScheduleAuto
  >::CollectiveOp;

using GemmKernel = cutlass::gemm::kernel::GemmUniversal<
    cute::Shape<int,int,int,int>,
    CollectiveMainloop,
    CollectiveEpilogue
>;
using Gemm = cutlass::gemm::device::GemmUniversalAdapter<GemmKernel>;

// Force the device kernel symbol into the cubin without needing a host main.
auto* _anchor = &cutlass::device_kernel<GemmKernel>;


// ===== COMPILED SASS (sm_90a) =====

	.target	sm_90a

	.elftype	@"ET_EXEC"


//--------------------- .note.nv.tkinfo           --------------------------
	.section	.note.nv.tkinfo,"",@"SHT_NOTE"
	.sectionflags	@"SHF_NOTE_NV_TKINFO"
	.tkinfo
        /*0018*/ 	.word	0x00000002
        /*0030*/ 	.string	""
        /*0030*/ 	.string	"ptxas"
        /*0030*/ 	.string	"Cuda compilation tools, release 13.0, V13.0.88"
        /*0030*/ 	.string	"Build cuda_13.0.r13.0/compiler.36424714_0"
        /*0030*/ 	.string	"-arch sm_90a -m 64 "



//--------------------- .note.nv.cuinfo           --------------------------
	.section	.note.nv.cuinfo,"",@"SHT_NOTE"
	.sectionflags	@"SHF_NOTE_NV_CUINFO"
        /*0018*/ 	.short	0x0002
        /*001a*/ 	.short	0x005a
        /*001c*/ 	.short	0x0082
	.zero		2


//--------------------- .nv.info                  --------------------------
	.section	.nv.info,"",@"SHT_CUDA_INFO"
	.align	4


	//----- nvinfo : EIATTR_REGCOUNT
	.align		4
        /*0000*/ 	.byte	0x04, 0x2f
        /*0002*/ 	.short	(.L_15 - .L_14)
	.align		4
.L_14:
        /*0004*/ 	.word	index@(_ZN7cutlass13device_kernelINS_4gemm6kernel13GemmUniversalIN4cute5tupleIJiiiiEEENS1_10collective13CollectiveMmaINS1_34MainloopSm90TmaGmmaWarpSpecializedILi28ENS5_IJNS4_1CILi1EEESB_SB_EEENS1_35KernelTmaWarpSpecializedCooperativeEEENS5_IJNSA_ILi128EEESF_NSA_ILi16EEEEEENS_10bfloat16_tENS5_IJlSB_lEEESI_SJ_NS4_8TiledMMAINS4_8MMA_AtomIJNS4_4SM904GMMA28MMA_64x128x16_F32BF16BF16_SSILNSN_5MajorE0ELSP_0ELNSN_7ScaleInE1ELSQ_1EEEEEENS4_6LayoutINS5_IJNSA_ILi2EEESB_SB_EEENS5_IJSB_NSA_ILi0EEESW_EEEEENS5_IJNS4_10UnderscoreESZ_SZ_EEEEENS4_13SM90_TMA_LOADENS4_14ComposedLayoutINS4_7SwizzleILi1ELi4ELi3EEENS4_18smem_ptr_flag_bitsILi16EEENST_INS5_IJNSA_ILi8EEESG_EEENS5_IJSG_SB_EEEEEEEvNS4_8identityES12_S1C_vS1D_EENS_8epilogue10collective6detail29Sm90TmaWarpSpecializedAdapterINS1G_15DefaultEpilogueISI_SJ_SJ_NS1F_6thread17LinearCombinationISI_Li1EffLNS1K_9ScaleType4KindE0ELNS_15FloatRoundStyleE2ESI_EENS1_15EpilogueDefaultEEEEEvvEEEEvNT_6ParamsE)
        /*0008*/ 	.word	0x000000a8


	//----- nvinfo : EIATTR_FRAME_SIZE
	.align		4
.L_15:
        /*000c*/ 	.byte	0x04, 0x11
        /*000e*/ 	.short	(.L_17 - .L_16)
	.align		4
.L_16:
        /*0010*/ 	.word	index@(_ZN7cutlass13device_kernelINS_4gemm6kernel13GemmUniversalIN4cute5tupleIJiiiiEEENS1_10collective13CollectiveMmaINS1_34MainloopSm90TmaGmmaWarpSpecializedILi28ENS5_IJNS4_1CILi1EEESB_SB_EEENS1_35KernelTmaWarpSpecializedCooperativeEEENS5_IJNSA_ILi128EEESF_NSA_ILi16EEEEEENS_10bfloat16_tENS5_IJlSB_lEEESI_SJ_NS4_8TiledMMAINS4_8MMA_AtomIJNS4_4SM904GMMA28MMA_64x128x16_F32BF16BF16_SSILNSN_5MajorE0ELSP_0ELNSN_7ScaleInE1ELSQ_1EEEEEENS4_6LayoutINS5_IJNSA_ILi2EEESB_SB_EEENS5_IJSB_NSA_ILi0EEESW_EEEEENS5_IJNS4_10UnderscoreESZ_SZ_EEEEENS4_13SM90_TMA_LOADENS4_14ComposedLayoutINS4_7SwizzleILi1ELi4ELi3EEENS4_18smem_ptr_flag_bitsILi16EEENST_INS5_IJNSA_ILi8EEESG_EEENS5_IJSG_SB_EEEEEEEvNS4_8identityES12_S1C_vS1D_EENS_8epilogue10collective6detail29Sm90TmaWarpSpecializedAdapterINS1G_15DefaultEpilogueISI_SJ_SJ_NS1F_6thread17LinearCombinationISI_Li1EffLNS1K_9ScaleType4KindE0ELNS_15FloatRoundStyleE2ESI_EENS1_15EpilogueDefaultEEEEEvvEEEEvNT_6ParamsE)
        /*0014*/ 	.word	0x00000000


	//----- nvinfo : EIATTR_MIN_STACK_SIZE
	.align		4
.L_17:
        /*0018*/ 	.byte	0x04, 0x12
        /*001a*/ 	.short	(.L_19 - .L_18)
	.align		4
.L_18:
        /*001c*/ 	.word	index@(_ZN7cutlass13device_kernelINS_4gemm6kernel13GemmUniversalIN4cute5tupleIJiiiiEEENS1_10collective13CollectiveMmaINS1_34MainloopSm90TmaGmmaWarpSpecializedILi28ENS5_IJNS4_1CILi1EEESB_SB_EEENS1_35KernelTmaWarpSpecializedCooperativeEEENS5_IJNSA_ILi128EEESF_NSA_ILi16EEEEEENS_10bfloat16_tENS5_IJlSB_lEEESI_SJ_NS4_8TiledMMAINS4_8MMA_AtomIJNS4_4SM904GMMA28MMA_64x128x16_F32BF16BF16_SSILNSN_5MajorE0ELSP_0ELNSN_7ScaleInE1ELSQ_1EEEEEENS4_6LayoutINS5_IJNSA_ILi2EEESB_SB_EEENS5_IJSB_NSA_ILi0EEESW_EEEEENS5_IJNS4_10UnderscoreESZ_SZ_EEEEENS4_13SM90_TMA_LOADENS4_14ComposedLayoutINS4_7SwizzleILi1ELi4ELi3EEENS4_18smem_ptr_flag_bitsILi16EEENST_INS5_IJNSA_ILi8EEESG_EEENS5_IJSG_SB_EEEEEEEvNS4_8identityES12_S1C_vS1D_EENS_8epilogue10collective6detail29Sm90TmaWarpSpecializedAdapterINS1G_15DefaultEpilogueISI_SJ_SJ_NS1F_6thread17LinearCombinationISI_Li1EffLNS1K_9ScaleType4KindE0ELNS_15FloatRoundStyleE2ESI_EENS1_15EpilogueDefaultEEEEEvvEEEEvNT_6ParamsE)
        /*0020*/ 	.word	0x00000000
.L_19:


//--------------------- .nv.compat                --------------------------
	.section	.nv.compat,"",@"SHT_CUDA_COMPAT_INFO"
	.align	4
        /*0000*/ 	.byte	0x02, 0x09, 0x01, 0x00, 0x02, 0x02, 0x04, 0x00, 0x02, 0x05, 0x05, 0x00, 0x03, 0x07, 0x01, 0x01
        /*0010*/ 	.byte	0x02, 0x03, 0x01, 0x00, 0x02, 0x06, 0x01, 0x00, 0x04, 0x0b, 0x08, 0x00, 0x00, 0x00, 0x00, 0x00
        /*0020*/ 	.byte	0x00, 0x00, 0x00, 0x00


//--------------------- .nv.info._ZN7cutlass13device_kernelINS_4gemm6kernel13GemmUniversalIN4cute5tupleIJiiiiEEENS1_10collective13CollectiveMmaINS1_34MainloopSm90TmaGmmaWarpSpecializedILi28ENS5_IJNS4_1CILi1EEESB_SB_EEENS1_35KernelTmaWarpSpecializedCooperativeEEENS5_IJNSA_ILi128EEESF_NSA_ILi16EEEEEENS_10bfloat16_tENS5_IJlSB_lEEESI_SJ_NS4_8TiledMMAINS4_8MMA_AtomIJNS4_4SM904GMMA28MMA_64x128x16_F32BF16BF16_SSILNSN_5MajorE0ELSP_0ELNSN_7ScaleInE1ELSQ_1EEEEEENS4_6LayoutINS5_IJNSA_ILi2EEESB_SB_EEENS5_IJSB_NSA_ILi0EEESW_EEEEENS5_IJNS4_10UnderscoreESZ_SZ_EEEEENS4_13SM90_TMA_LOADENS4_14ComposedLayoutINS4_7SwizzleILi1ELi4ELi3EEENS4_18smem_ptr_flag_bitsILi16EEENST_INS5_IJNSA_ILi8EEESG_EEENS5_IJSG_SB_EEEEEEEvNS4_8identityES12_S1C_vS1D_EENS_8epilogue10collective6detail29Sm90TmaWarpSpecializedAdapterINS1G_15DefaultEpilogueISI_SJ_SJ_NS1F_6thread17LinearCombinationISI_Li1EffLNS1K_9ScaleType4KindE0ELNS_15FloatRoundStyleE2ESI_EENS1_15EpilogueDefaultEEEEEvvEEEEvNT_6ParamsE --------------------------
	.section	.nv.info._ZN7cutlass13device_kernelINS_4gemm6kernel13GemmUniversalIN4cute5tupleIJiiiiEEENS1_10collective13CollectiveMmaINS1_34MainloopSm90TmaGmmaWarpSpecializedILi28ENS5_IJNS4_1CILi1EEESB_SB_EEENS1_35KernelTmaWarpSpecializedCooperativeEEENS5_IJNSA_ILi128EEESF_NSA_ILi16EEEEEENS_10bfloat16_tENS5_IJlSB_lEEESI_SJ_NS4_8TiledMMAINS4_8MMA_AtomIJNS4_4SM904GMMA28MMA_64x128x16_F32BF16BF16_SSILNSN_5MajorE0ELSP_0ELNSN_7ScaleInE1ELSQ_1EEEEEENS4_6LayoutINS5_IJNSA_ILi2EEESB_SB_EEENS5_IJSB_NSA_ILi0EEESW_EEEEENS5_IJNS4_10UnderscoreESZ_SZ_EEEEENS4_13SM90_TMA_LOADENS4_14ComposedLayoutINS4_7SwizzleILi1ELi4ELi3EEENS4_18smem_ptr_flag_bitsILi16EEENST_INS5_IJNSA_ILi8EEESG_EEENS5_IJSG_SB_EEEEEEEvNS4_8identityES12_S1C_vS1D_EENS_8epilogue10collective6detail29Sm90TmaWarpSpecializedAdapterINS1G_15DefaultEpilogueISI_SJ_SJ_NS1F_6thread17LinearCombinationISI_Li1EffLNS1K_9ScaleType4KindE0ELNS_15FloatRoundStyleE2ESI_EENS1_15EpilogueDefaultEEEEEvvEEEEvNT_6ParamsE,"",@"SHT_CUDA_INFO"
	.sectionflags	@""
	.align	4


	//----- nvinfo : EIATTR_CUDA_API_VERSION
	.align		4
        /*0000*/ 	.byte	0x04, 0x37
        /*0002*/ 	.short	(.L_21 - .L_20)
.L_20:
        /*0004*/ 	.word	0x00000082


	//----- nvinfo : EIATTR_KPARAM_INFO
	.align		4
.L_21:
        /*0008*/ 	.byte	0x04, 0x17
        /*000a*/ 	.short	(.L_23 - .L_22)
.L_22:
        /*000c*/ 	.word	0x00000000
        /*0010*/ 	.short	0x0000
        /*0012*/ 	.short	0x0070
        /*0014*/ 	.byte	0x00, 0xf0, 0x01, 0x10


	//----- nvinfo : EIATTR_SPARSE_MMA_MASK
	.align		4
.L_23:
        /*0018*/ 	.byte	0x03, 0x50
        /*001a*/ 	.short	0x0000


	//----- nvinfo : EIATTR_MAXREG_COUNT
	.align		4
        /*001c*/ 	.byte	0x03, 0x1b
        /*001e*/ 	.short	0x00a8


	//----- nvinfo : EIATTR_NUM_BARRIERS
	.align		4
        /*0020*/ 	.byte	0x02, 0x4c
        /*0022*/ 	.byte	0x01
	.zero		1


	//----- nvinfo : EIATTR_EXTERNS
	.align		4
        /*0024*/ 	.byte	0x04, 0x0f
        /*0026*/ 	.short	(.L_25 - .L_24)


	//   ....[0]....
	.align		4
.L_24:
        /*0028*/ 	.word	index@(__assertfail)


	//----- nvinfo : EIATTR_MERCURY_ISA_VERSION
	.align		4
.L_25:
        /*002c*/ 	.byte	0x03, 0x5f
        /*002e*/ 	.short	0x0101


	//----- nvinfo : EIATTR_INT_WARP_WIDE_INSTR_OFFSETS
	.align		4
        /*0030*/ 	.byte	0x04, 0x31
        /*0032*/ 	.short	(.L_27 - .L_26)


	//   ....[0]....
.L_26:
        /*0034*/ 	.word	0x000006e0


	//   ....[1]....
        /*0038*/ 	.word	0x000006f0


	//   ....[2]....
        /*003c*/ 	.word	0x00000810


	//----- nvinfo : EIATTR_COOP_GROUP_MASK_REGIDS
	.align		4
.L_27:
        /*0040*/ 	.byte	0x04, 0x29
        /*0042*/ 	.short	(.L_29 - .L_28)


	//   ....[0]....
.L_28:
        /*0044*/ 	.word	0xffffffff


	//   ....[1]....
        /*0048*/ 	.word	0xffffffff


	//   ....[2]....
        /*004c*/ 	.word	0xffffffff


	//   ....[3]....
        /*0050*/ 	.word	0xffffffff


	//   ....[4]....
        /*0054*/ 	.word	0xffffffff


	//----- nvinfo : EIATTR_COOP_GROUP_INSTR_OFFSETS
	.align		4
.L_29:
        /*0058*/ 	.byte	0x04, 0x28
        /*005a*/ 	.short	(.L_31 - .L_30)


	//   ....[0]....
.L_30:
        /*005c*/ 	.word	0x00000060


	//   ....[1]....
        /*0060*/ 	.word	0x00000070


	//   ....[2]....
        /*0064*/ 	.word	0x00000130


	//   ....[3]....
        /*0068*/ 	.word	0x000005f0


	//   ....[4]....
        /*006c*/ 	.word	0x000014d0


	//----- nvinfo : EIATTR_REG_RECONFIG
	.align		4
.L_31:
        /*0070*/ 	.byte	0x01, 0x54
	.zero		2


	//----- nvinfo : EIATTR_SYSCALL_OFFSETS
	.align		4
        /*0074*/ 	.byte	0x04, 0x46
        /*0076*/ 	.short	(.L_33 - .L_32)


	//   ....[0]....
.L_32:
        /*0078*/ 	.word	0x000016c0


	//----- nvinfo : EIATTR_MBARRIER_INSTR_OFFSETS
	.align		4
.L_33:
        /*007c*/ 	.byte	0x04, 0x39
        /*007e*/ 	.short	(.L_35 - .L_34)


	//   ....[0]....
.L_34:
        /*0080*/ 	.word	0x00000250
        /*0084*/ 	.word	0x000000ff
        /*0088*/ 	.word	0x00000000
        /*008c*/ 	.short	0x0100
        /*008e*/ 	.byte	0x08
	.zero		1


	//   ....[1]....
        /*0090*/ 	.word	0x00000260
        /*0094*/ 	.word	0x000000ff
        /*0098*/ 	.word	0x000000e0
        /*009c*/ 	.short	0x0100
        /*009e*/ 	.byte	0x08
	.zero		1


	//   ....[2]....
        /*00a0*/ 	.word	0x00000270
        /*00a4*/ 	.word	0x000000ff
        /*00a8*/ 	.word	0x00000008
        /*00ac*/ 	.short	0x0100
        /*00ae*/ 	.byte	0x08
	.zero		1


	//   ....[3]....
        /*00b0*/ 	.word	0x00000280
        /*00b4*/ 	.word	0x000000ff
        /*00b8*/ 	.word	0x000000e8
        /*00bc*/ 	.short	0x0100
        /*00be*/ 	.byte	0x08
	.zero		1


	//   ....[4]....
        /*00c0*/ 	.word	0x00000290
        /*00c4*/ 	.word	0x000000ff
        /*00c8*/ 	.word	0x00000010
        /*00cc*/ 	.short	0x0100
        /*00ce*/ 	.byte	0x08
	.zero		1


	//   ....[5]....
        /*00d0*/ 	.word	0x000002a0
        /*00d4*/ 	.word	0x000000ff
        /*00d8*/ 	.word	0x000000f0
        /*00dc*/ 	.short	0x0100
        /*00de*/ 	.byte	0x08
	.zero		1


	//   ....[6]....
        /*00e0*/ 	.word	0x000002b0
        /*00e4*/ 	.word	0x000000ff
        /*00e8*/ 	.word	0x00000018
        /*00ec*/ 	.short	0x0100
        /*00ee*/ 	.byte	0x08
	.zero		1


	//   ....[7]....
        /*00f0*/ 	.word	0x000002c0
        /*00f4*/ 	.word	0x000000ff
        /*00f8*/ 	.word	0x000000f8
        /*00fc*/ 	.short	0x0100
        /*00fe*/ 	.byte	0x08
	.zero		1


	//   ....[8]....
        /*0100*/ 	.word	0x000002d0
        /*0104*/ 	.word	0x000000ff
        /*0108*/ 	.word	0x00000020
        /*010c*/ 	.short	0x0100
        /*010e*/ 	.byte	0x08
	.zero		1


	//   ....[9]....
        /*0110*/ 	.word	0x000002e0
        /*0114*/ 	.word	0x000000ff
        /*0118*/ 	.word	0x00000100
        /*011c*/ 	.short	0x0100
        /*011e*/ 	.byte	0x08
	.zero		1


	//   ....[10]....
        /*0120*/ 	.word	0x000002f0
        /*0124*/ 	.word	0x000000ff
        /*0128*/ 	.word	0x00000028
        /*012c*/ 	.short	0x0100
        /*012e*/ 	.byte	0x08
	.zero		1


	//   ....[11]....
        /*0130*/ 	.word	0x00000300
        /*0134*/ 	.word	0x000000ff
        /*0138*/ 	.word	0x00000108
        /*013c*/ 	.short	0x0100
        /*013e*/ 	.byte	0x08
	.zero		1


	//   ....[12]....
        /*0140*/ 	.word	0x00000310
        /*0144*/ 	.word	0x000000ff
        /*0148*/ 	.word	0x00000030
        /*014c*/ 	.short	0x0100
        /*014e*/ 	.byte	0x08
	.zero		1


	//   ....[13]....
        /*0150*/ 	.word	0x00000320
        /*0154*/ 	.word	0x000000ff
        /*0158*/ 	.word	0x00000110
        /*015c*/ 	.short	0x0100
        /*015e*/ 	.byte	0x08
	.zero		1


	//   ....[14]....
        /*0160*/ 	.word	0x00000330
        /*0164*/ 	.word	0x000000ff
        /*0168*/ 	.word	0x00000038
        /*016c*/ 	.short	0x0100
        /*016e*/ 	.byte	0x08
	.zero		1


	//   ....[15]....
        /*0170*/ 	.word	0x00000340
        /*0174*/ 	.word	0x000000ff
        /*0178*/ 	.word	0x00000118
        /*017c*/ 	.short	0x0100
        /*017e*/ 	.byte	0x08
	.zero		1


	//   ....[16]....
        /*0180*/ 	.word	0x00000350
        /*0184*/ 	.word	0x000000ff
        /*0188*/ 	.word	0x00000040
        /*018c*/ 	.short	0x0100
        /*018e*/ 	.byte	0x08
	.zero		1


	//   ....[17]....
        /*0190*/ 	.word	0x00000360
        /*0194*/ 	.word	0x000000ff
        /*0198*/ 	.word	0x00000120
        /*019c*/ 	.short	0x0100
        /*019e*/ 	.byte	0x08
	.zero		1


	//   ....[18]....
        /*01a0*/ 	.word	0x00000370
        /*01a4*/ 	.word	0x000000ff
        /*01a8*/ 	.word	0x00000048
        /*01ac*/ 	.short	0x0100
        /*01ae*/ 	.byte	0x08
	.zero		1


	//   ....[19]....
        /*01b0*/ 	.word	0x00000380
        /*01b4*/ 	.word	0x000000ff
        /*01b8*/ 	.word	0x00000128
        /*01bc*/ 	.short	0x0100
        /*01be*/ 	.byte	0x08
	.zero		1


	//   ....[20]....
        /*01c0*/ 	.word	0x00000390
        /*01c4*/ 	.word	0x000000ff
        /*01c8*/ 	.word	0x00000050
        /*01cc*/ 	.short	0x0100
        /*01ce*/ 	.byte	0x08
	.zero		1


	//   ....[21]....
        /*01d0*/ 	.word	0x000003a0
        /*01d4*/ 	.word	0x000000ff
        /*01d8*/ 	.word	0x00000130
        /*01dc*/ 	.short	0x0100
        /*01de*/ 	.byte	0x08
	.zero		1


	//   ....[22]....
        /*01e0*/ 	.word	0x000003b0
        /*01e4*/ 	.word	0x000000ff
        /*01e8*/ 	.word	0x00000058
        /*01ec*/ 	.short	0x0100
        /*01ee*/ 	.byte	0x08
	.zero		1


	//   ....[23]....
        /*01f0*/ 	.word	0x000003c0
        /*01f4*/ 	.word	0x000000ff
        /*01f8*/ 	.word	0x00000138
        /*01fc*/ 	.short	0x0100
        /*01fe*/ 	.byte	0x08
	.zero		1


	//   ....[24]....
        /*0200*/ 	.word	0x000003d0
        /*0204*/ 	.word	0x000000ff
        /*0208*/ 	.word	0x00000060
        /*020c*/ 	.short	0x0100
        /*020e*/ 	.byte	0x08
	.zero		1


	//   ....[25]....
        /*0210*/ 	.word	0x000003e0
        /*0214*/ 	.word	0x000000ff
        /*0218*/ 	.word	0x00000140
        /*021c*/ 	.short	0x0100
        /*021e*/ 	.byte	0x08
	.zero		1


	//   ....[26]....
        /*0220*/ 	.word	0x000003f0
        /*0224*/ 	.word	0x000000ff
        /*0228*/ 	.word	0x00000068
        /*022c*/ 	.short	0x0100
        /*022e*/ 	.byte	0x08
	.zero		1


	//   ....[27]....
        /*0230*/ 	.word	0x00000400
        /*0234*/ 	.word	0x000000ff
        /*0238*/ 	.word	0x00000148
        /*023c*/ 	.short	0x0100
        /*023e*/ 	.byte	0x08
	.zero		1


	//   ....[28]....
        /*0240*/ 	.word	0x00000410
        /*0244*/ 	.word	0x000000ff
        /*0248*/ 	.word	0x00000070
        /*024c*/ 	.short	0x0100
        /*024e*/ 	.byte	0x08
	.zero		1


	//   ....[29]....
        /*0250*/ 	.word	0x00000420
        /*0254*/ 	.word	0x000000ff
        /*0258*/ 	.word	0x00000150
        /*025c*/ 	.short	0x0100
        /*025e*/ 	.byte	0x08
	.zero		1


	//   ....[30]....
        /*0260*/ 	.word	0x00000430
        /*0264*/ 	.word	0x000000ff
        /*0268*/ 	.word	0x00000078
        /*026c*/ 	.short	0x0100
        /*026e*/ 	.byte	0x08
	.zero		1


	//   ....[31]....
        /*0270*/ 	.word	0x00000440
        /*0274*/ 	.word	0x000000ff
        /*0278*/ 	.word	0x00000158
        /*027c*/ 	.short	0x0100
        /*027e*/ 	.byte	0x08
	.zero		1


	//   ....[32]....
        /*0280*/ 	.word	0x00000450
        /*0284*/ 	.word	0x000000ff
        /*0288*/ 	.word	0x00000080
        /*028c*/ 	.short	0x0100
        /*028e*/ 	.byte	0x08
	.zero		1


	//   ....[33]....
        /*0290*/ 	.word	0x00000460
        /*0294*/ 	.word	0x000000ff
        /*0298*/ 	.word	0x00000160
        /*029c*/ 	.short	0x0100
        /*029e*/ 	.byte	0x08
	.zero		1


	//   ....[34]....
        /*02a0*/ 	.word	0x00000470
        /*02a4*/ 	.word	0x000000ff
        /*02a8*/ 	.word	0x00000088
        /*02ac*/ 	.short	0x0100
        /*02ae*/ 	.byte	0x08
	.zero		1


	//   ....[35]....
        /*02b0*/ 	.word	0x00000480
        /*02b4*/ 	.word	0x000000ff
        /*02b8*/ 	.word	0x00000168
        /*02bc*/ 	.short	0x0100
        /*02be*/ 	.byte	0x08
	.zero		1


	//   ....[36]....
        /*02c0*/ 	.word	0x00000490
        /*02c4*/ 	.word	0x000000ff
        /*02c8*/ 	.word	0x00000090
        /*02cc*/ 	.short	0x0100
        /*02ce*/ 	.byte	0x08
	.zero		1


	//   ....[37]....
        /*02d0*/ 	.word	0x000004a0
        /*02d4*/ 	.word	0x000000ff
        /*02d8*/ 	.word	0x00000170
        /*02dc*/ 	.short	0x0100
        /*02de*/ 	.byte	0x08
	.zero		1


	//   ....[38]....
        /*02e0*/ 	.word	0x000004b0
        /*02e4*/ 	.word	0x000000ff
        /*02e8*/ 	.word	0x00000098
        /*02ec*/ 	.short	0x0100
        /*02ee*/ 	.byte	0x08
	.zero		1


	//   ....[39]....
        /*02f0*/ 	.word	0x000004c0
        /*02f4*/ 	.word	0x000000ff
        /*02f8*/ 	.word	0x00000178
        /*02fc*/ 	.short	0x0100
        /*02fe*/ 	.byte	0x08
	.zero		1


	//   ....[40]....
        /*0300*/ 	.word	0x000004d0
        /*0304*/ 	.word	0x000000ff
        /*0308*/ 	.word	0x000000a0
        /*030c*/ 	.short	0x0100
        /*030e*/ 	.byte	0x08
	.zero		1


	//   ....[41]....
        /*0310*/ 	.word	0x000004e0
        /*0314*/ 	.word	0x000000ff
        /*0318*/ 	.word	0x00000180
        /*031c*/ 	.short	0x0100
        /*031e*/ 	.byte	0x08
	.zero		1


	//   ....[42]....
        /*0320*/ 	.word	0x000004f0
        /*0324*/ 	.word	0x000000ff
        /*0328*/ 	.word	0x000000a8
        /*032c*/ 	.short	0x0100
        /*032e*/ 	.byte	0x08
	.zero		1


	//   ....[43]....
        /*0330*/ 	.word	0x00000500
        /*0334*/ 	.word	0x000000ff
        /*0338*/ 	.word	0x00000188
        /*033c*/ 	.short	0x0100
        /*033e*/ 	.byte	0x08
	.zero		1


	//   ....[44]....
        /*0340*/ 	.word	0x00000510
        /*0344*/ 	.word	0x000000ff
        /*0348*/ 	.word	0x000000b0
        /*034c*/ 	.short	0x0100
        /*034e*/ 	.byte	0x08
	.zero		1


	//   ....[45]....
        /*0350*/ 	.word	0x00000520
        /*0354*/ 	.word	0x000000ff
        /*0358*/ 	.word	0x00000190
        /*035c*/ 	.short	0x0100
        /*035e*/ 	.byte	0x08
	.zero		1


	//   ....[46]....
        /*0360*/ 	.word	0x00000530
        /*0364*/ 	.word	0x000000ff
        /*0368*/ 	.word	0x000000b8
        /*036c*/ 	.short	0x0100
        /*036e*/ 	.byte	0x08
	.zero		1


	//   ....[47]....
        /*0370*/ 	.word	0x00000540
        /*0374*/ 	.word	0x000000ff
        /*0378*/ 	.word	0x00000198
        /*037c*/ 	.short	0x0100
        /*037e*/ 	.byte	0x08
	.zero		1


	//   ....[48]....
        /*0380*/ 	.word	0x00000550
        /*0384*/ 	.word	0x000000ff
        /*0388*/ 	.word	0x000000c0
        /*038c*/ 	.short	0x0100
        /*038e*/ 	.byte	0x08
	.zero		1


	//   ....[49]....
        /*0390*/ 	.word	0x00000560
        /*0394*/ 	.word	0x000000ff
        /*0398*/ 	.word	0x000001a0
        /*039c*/ 	.short	0x0100
        /*039e*/ 	.byte	0x08
	.zero		1


	//   ....[50]....
        /*03a0*/ 	.word	0x00000570
        /*03a4*/ 	.word	0x000000ff
        /*03a8*/ 	.word	0x000000c8
        /*03ac*/ 	.short	0x0100
        /*03ae*/ 	.byte	0x08
	.zero		1


	//   ....[51]....
        /*03b0*/ 	.word	0x00000580
        /*03b4*/ 	.word	0x000000ff
        /*03b8*/ 	.word	0x000001a8
        /*03bc*/ 	.short	0x0100
        /*03be*/ 	.byte	0x08
	.zero		1


	//   ....[52]....
        /*03c0*/ 	.word	0x00000590
        /*03c4*/ 	.word	0x000000ff
        /*03c8*/ 	.word	0x000000d0
        /*03cc*/ 	.short	0x0100
        /*03ce*/ 	.byte	0x08
	.zero		1


	//   ....[53]....
        /*03d0*/ 	.word	0x000005a0
        /*03d4*/ 	.word	0x000000ff
        /*03d8*/ 	.word	0x000001b0
        /*03dc*/ 	.short	0x0100
        /*03de*/ 	.byte	0x08
	.zero		1


	//   ....[54]....
        /*03e0*/ 	.word	0x000005b0
        /*03e4*/ 	.word	0x000000ff
        /*03e8*/ 	.word	0x000000d8
        /*03ec*/ 	.short	0x0100
        /*03ee*/ 	.byte	0x08
	.zero		1


	//   ....[55]....
        /*03f0*/ 	.word	0x000005c0
        /*03f4*/ 	.word	0x000000ff
        /*03f8*/ 	.word	0x000001b8
        /*03fc*/ 	.short	0x0100
        /*03fe*/ 	.byte	0x08
	.zero		1


	//   ....[56]....
        /*0400*/ 	.word	0x00000890
        /*0404*/ 	.word	0x000000ff
        /*0408*/ 	.word	0x000001d0
        /*040c*/ 	.short	0x0100
        /*040e*/ 	.byte	0x08
	.zero		1


	//   ....[57]....
        /*0410*/ 	.word	0x000008f0
        /*0414*/ 	.word	0x000000ff
        /*0418*/ 	.word	0x000001d8
        /*041c*/ 	.short	0x0100
        /*041e*/ 	.byte	0x08
	.zero		1


	//   ....[58]....
        /*0420*/ 	.word	0x00001740
        /*0424*/ 	.word	0x00000003
        /*0428*/ 	.word	0x00000000
        /*042c*/ 	.short	0x010a
        /*042e*/ 	.byte	0x3f
	.zero		1


	//   ....[59]....
        /*0430*/ 	.word	0x000017a0
        /*0434*/ 	.word	0x00000003
        /*0438*/ 	.word	0x00000000
        /*043c*/ 	.short	0x010a
        /*043e*/ 	.byte	0x3f
	.zero		1


	//   ....[60]....
        /*0440*/ 	.word	0x00001980
        /*0444*/ 	.word	0x000000ff
        /*0448*/ 	.word	0x00000000
        /*044c*/ 	.short	0x010a
        /*044e*/ 	.byte	0x04
	.zero		1


	//   ....[61]....
        /*0450*/ 	.word	0x000019c0
        /*0454*/ 	.word	0x000000ff
        /*0458*/ 	.word	0x00000000
        /*045c*/ 	.short	0x010a
        /*045e*/ 	.byte	0x04
	.zero		1


	//   ....[62]....
        /*0460*/ 	.word	0x00001ab0
        /*0464*/ 	.word	0x000000ff
        /*0468*/ 	.word	0x00000000
        /*046c*/ 	.short	0x0101
        /*046e*/ 	.byte	0x04
	.zero		1


	//   ....[63]....
        /*0470*/ 	.word	0x00001c90
        /*0474*/ 	.word	0x000000ff
        /*0478*/ 	.word	0x00000000
        /*047c*/ 	.short	0x0101
        /*047e*/ 	.byte	0x04
	.zero		1


	//   ....[64]....
        /*0480*/ 	.word	0x00006e40
        /*0484*/ 	.word	0x0000000e
        /*0488*/ 	.word	0x000000e0
        /*048c*/ 	.short	0x010a
        /*048e*/ 	.byte	0x3f
	.zero		1


	//   ....[65]....
        /*0490*/ 	.word	0x000071b0
        /*0494*/ 	.word	0x00000000
        /*0498*/ 	.word	0x000001d8
        /*049c*/ 	.short	0x0101
        /*049e*/ 	.byte	0x3f
	.zero		1


	//   ....[66]....
        /*04a0*/ 	.word	0x000078d0
        /*04a4*/ 	.word	0x00000007
        /*04a8*/ 	.word	0x00000000
        /*04ac*/ 	.short	0x010a
        /*04ae*/ 	.byte	0x3f
	.zero		1


	//   ....[67]....
        /*04b0*/ 	.word	0x00007950
        /*04b4*/ 	.word	0x00000006
        /*04b8*/ 	.word	0x00000000
        /*04bc*/ 	.short	0x010a
        /*04be*/ 	.byte	0x3f
	.zero		1


	//   ....[68]....
        /*04c0*/ 	.word	0x000079e0
        /*04c4*/ 	.word	0x00000007
        /*04c8*/ 	.word	0x00000000
        /*04cc*/ 	.short	0x010a
        /*04ce*/ 	.byte	0x3f
	.zero		1


	//   ....[69]....
        /*04d0*/ 	.word	0x00007a70
        /*04d4*/ 	.word	0x00000006
        /*04d8*/ 	.word	0x00000000
        /*04dc*/ 	.short	0x010a
        /*04de*/ 	.byte	0x3f
	.zero		1


	//   ....[70]....
        /*04e0*/ 	.word	0x00007b00
        /*04e4*/ 	.word	0x00000007
        /*04e8*/ 	.word	0x00000000
        /*04ec*/ 	.short	0x010a
        /*04ee*/ 	.byte	0x3f
	.zero		1


	//   ....[71]....
        /*04f0*/ 	.word	0x00007b90
        /*04f4*/ 	.word	0x00000006
        /*04f8*/ 	.word	0x00000000
        /*04fc*/ 	.short	0x010a
        /*04fe*/ 	.byte	0x3f
	.zero		1


	//   ....[72]....
        /*0500*/ 	.word	0x00007c20
        /*0504*/ 	.word	0x00000007
        /*0508*/ 	.word	0x00000000
        /*050c*/ 	.short	0x010a
        /*050e*/ 	.byte	0x3f
	.zero		1


	//   ....[73]....
        /*0510*/ 	.word	0x00007cb0
        /*0514*/ 	.word	0x00000006
        /*0518*/ 	.word	0x00000000
        /*051c*/ 	.short	0x010a
        /*051e*/ 	.byte	0x3f
	.zero		1


	//   ....[74]....
        /*0520*/ 	.word	0x00007d40
        /*0524*/ 	.word	0x00000007
        /*0528*/ 	.word	0x00000000
        /*052c*/ 	.short	0x010a
        /*052e*/ 	.byte	0x3f
	.zero		1


	//   ....[75]....
        /*0530*/ 	.word	0x00007dd0
        /*0534*/ 	.word	0x00000006
        /*0538*/ 	.word	0x00000000
        /*053c*/ 	.short	0x010a
        /*053e*/ 	.byte	0x3f
	.zero		1


	//   ....[76]....
        /*0540*/ 	.word	0x00007e60
        /*0544*/ 	.word	0x00000007
        /*0548*/ 	.word	0x00000000
        /*054c*/ 	.short	0x010a
        /*054e*/ 	.byte	0x3f
	.zero		1


	//   ....[77]....
        /*0550*/ 	.word	0x00007ef0
        /*0554*/ 	.word	0x00000006
        /*0558*/ 	.word	0x00000000
        /*055c*/ 	.short	0x010a
        /*055e*/ 	.byte	0x3f
	.zero		1


	//   ....[78]....
        /*0560*/ 	.word	0x00007f80
        /*0564*/ 	.word	0x00000007
        /*0568*/ 	.word	0x00000000
        /*056c*/ 	.short	0x010a
        /*056e*/ 	.byte	0x3f
	.zero		1


	//   ....[79]....
        /*0570*/ 	.word	0x00008010
        /*0574*/ 	.word	0x00000006
        /*0578*/ 	.word	0x00000000
        /*057c*/ 	.short	0x010a
        /*057e*/ 	.byte	0x3f
	.zero		1


	//   ....[80]....
        /*0580*/ 	.word	0x000080a0
        /*0584*/ 	.word	0x00000007
        /*0588*/ 	.word	0x00000000
        /*058c*/ 	.short	0x010a
        /*058e*/ 	.byte	0x3f
	.zero		1


	//   ....[81]....
        /*0590*/ 	.word	0x00008130
        /*0594*/ 	.word	0x00000006
        /*0598*/ 	.word	0x00000000
        /*059c*/ 	.short	0x010a
        /*059e*/ 	.byte	0x3f
	.zero		1


	//   ....[82]....
        /*05a0*/ 	.word	0x000081c0
        /*05a4*/ 	.word	0x00000007
        /*05a8*/ 	.word	0x00000000
        /*05ac*/ 	.short	0x010a
        /*05ae*/ 	.byte	0x3f
	.zero		1


	//   ....[83]....
        /*05b0*/ 	.word	0x00008250
        /*05b4*/ 	.word	0x00000006
        /*05b8*/ 	.word	0x00000000
        /*05bc*/ 	.short	0x010a
        /*05be*/ 	.byte	0x3f
	.zero		1


	//   ....[84]....
        /*05c0*/ 	.word	0x000082e0
        /*05c4*/ 	.word	0x00000007
        /*05c8*/ 	.word	0x00000000
        /*05cc*/ 	.short	0x010a
        /*05ce*/ 	.byte	0x3f
	.zero		1


	//   ....[85]....
        /*05d0*/ 	.word	0x00008370
        /*05d4*/ 	.word	0x00000006
        /*05d8*/ 	.word	0x00000000
        /*05dc*/ 	.short	0x010a
        /*05de*/ 	.byte	0x3f
	.zero		1


	//   ....[86]....
        /*05e0*/ 	.word	0x00008400
        /*05e4*/ 	.word	0x00000007
        /*05e8*/ 	.word	0x00000000
        /*05ec*/ 	.short	0x010a
        /*05ee*/ 	.byte	0x3f
	.zero		1


	//   ....[87]....
        /*05f0*/ 	.word	0x00008490
        /*05f4*/ 	.word	0x00000006
        /*05f8*/ 	.word	0x00000000
        /*05fc*/ 	.short	0x010a
        /*05fe*/ 	.byte	0x3f
	.zero		1


	//   ....[88]....
        /*0600*/ 	.word	0x00008520
        /*0604*/ 	.word	0x00000007
        /*0608*/ 	.word	0x00000000
        /*060c*/ 	.short	0x010a
        /*060e*/ 	.byte	0x3f
	.zero		1


	//   ....[89]....
        /*0610*/ 	.word	0x000085b0
        /*0614*/ 	.word	0x00000006
        /*0618*/ 	.word	0x00000000
        /*061c*/ 	.short	0x010a
        /*061e*/ 	.byte	0x3f
	.zero		1


	//   ....[90]....
        /*0620*/ 	.word	0x00008640
        /*0624*/ 	.word	0x00000007
        /*0628*/ 	.word	0x00000000
        /*062c*/ 	.short	0x010a
        /*062e*/ 	.byte	0x3f
	.zero		1


	//   ....[91]....
        /*0630*/ 	.word	0x000086d0
        /*0634*/ 	.word	0x00000006
        /*0638*/ 	.word	0x00000000
        /*063c*/ 	.short	0x010a
        /*063e*/ 	.byte	0x3f
	.zero		1


	//   ....[92]....
        /*0640*/ 	.word	0x00008760
        /*0644*/ 	.word	0x00000007
        /*0648*/ 	.word	0x00000000
        /*064c*/ 	.short	0x010a
        /*064e*/ 	.byte	0x3f
	.zero		1


	//   ....[93]....
        /*0650*/ 	.word	0x000087f0
        /*0654*/ 	.word	0x00000005
        /*0658*/ 	.word	0x00000000
        /*065c*/ 	.short	0x010a
        /*065e*/ 	.byte	0x3f
	.zero		1


	//   ....[94]....
        /*0660*/ 	.word	0x00008850
        /*0664*/ 	.word	0x00000003
        /*0668*/ 	.word	0x00000000
        /*066c*/ 	.short	0x010a
        /*066e*/ 	.byte	0x3f
	.zero		1


	//   ....[95]....
        /*0670*/ 	.word	0x000088b0
        /*0674*/ 	.word	0x00000004
        /*0678*/ 	.word	0x00000000
        /*067c*/ 	.short	0x010a
        /*067e*/ 	.byte	0x3f
	.zero		1


	//   ....[96]....
        /*0680*/ 	.word	0x00008980
        /*0684*/ 	.word	0x0000000e
        /*0688*/ 	.word	0x000000e0
        /*068c*/ 	.short	0x010a
        /*068e*/ 	.byte	0x3f
	.zero		1


	//   ....[97]....
        /*0690*/ 	.word	0x00008a50
        /*0694*/ 	.word	0x00000007
        /*0698*/ 	.word	0x00000000
        /*069c*/ 	.short	0x010a
        /*069e*/ 	.byte	0x3f
	.zero		1


	//   ....[98]....
        /*06a0*/ 	.word	0x00008aa0
        /*06a4*/ 	.word	0x00000006
        /*06a8*/ 	.word	0x00000000
        /*06ac*/ 	.short	0x010a
        /*06ae*/ 	.byte	0x3f
	.zero		1


	//   ....[99]....
        /*06b0*/ 	.word	0x00008af0
        /*06b4*/ 	.word	0x00000007
        /*06b8*/ 	.word	0x00000000
        /*06bc*/ 	.short	0x010a
        /*06be*/ 	.byte	0x3f
	.zero		1


	//   ....[100]....
        /*06c0*/ 	.word	0x00008b40
        /*06c4*/ 	.word	0x00000006
        /*06c8*/ 	.word	0x00000000
        /*06cc*/ 	.short	0x010a
        /*06ce*/ 	.byte	0x3f
	.zero		1


	//   ....[101]....
        /*06d0*/ 	.word	0x00008b90
        /*06d4*/ 	.word	0x00000007
        /*06d8*/ 	.word	0x00000000
        /*06dc*/ 	.short	0x010a
        /*06de*/ 	.byte	0x3f
	.zero		1


	//   ....[102]....
        /*06e0*/ 	.word	0x00008be0
        /*06e4*/ 	.word	0x00000006
        /*06e8*/ 	.word	0x00000000
        /*06ec*/ 	.short	0x010a
        /*06ee*/ 	.byte	0x3f
	.zero		1


	//   ....[103]....
        /*06f0*/ 	.word	0x00008c30
        /*06f4*/ 	.word	0x00000007
        /*06f8*/ 	.word	0x00000000
        /*06fc*/ 	.short	0x010a
        /*06fe*/ 	.byte	0x3f
	.zero		1


	//   ....[104]....
        /*0700*/ 	.word	0x00008c80
        /*0704*/ 	.word	0x00000006
        /*0708*/ 	.word	0x00000000
        /*070c*/ 	.short	0x010a
        /*070e*/ 	.byte	0x3f
	.zero		1


	//   ....[105]....
        /*0710*/ 	.word	0x00008cd0
        /*0714*/ 	.word	0x00000007
        /*0718*/ 	.word	0x00000000
        /*071c*/ 	.short	0x010a
        /*071e*/ 	.byte	0x3f
	.zero		1


	//   ....[106]....
        /*0720*/ 	.word	0x00008d20
        /*0724*/ 	.word	0x00000006
        /*0728*/ 	.word	0x00000000
        /*072c*/ 	.short	0x010a
        /*072e*/ 	.byte	0x3f
	.zero		1


	//   ....[107]....
        /*0730*/ 	.word	0x00008d70
        /*0734*/ 	.word	0x00000007
        /*0738*/ 	.word	0x00000000
        /*073c*/ 	.short	0x010a
        /*073e*/ 	.byte	0x3f
	.zero		1


	//   ....[108]....
        /*0740*/ 	.word	0x00008dc0
        /*0744*/ 	.word	0x00000006
        /*0748*/ 	.word	0x00000000
        /*074c*/ 	.short	0x010a
        /*074e*/ 	.byte	0x3f
	.zero		1


	//   ....[109]....
        /*0750*/ 	.word	0x00008e10
        /*0754*/ 	.word	0x00000007
        /*0758*/ 	.word	0x00000000
        /*075c*/ 	.short	0x010a
        /*075e*/ 	.byte	0x3f
	.zero		1


	//   ....[110]....
        /*0760*/ 	.word	0x00008e60
        /*0764*/ 	.word	0x00000006
        /*0768*/ 	.word	0x00000000
        /*076c*/ 	.short	0x010a
        /*076e*/ 	.byte	0x3f
	.zero		1


	//   ....[111]....
        /*0770*/ 	.word	0x00008eb0
        /*0774*/ 	.word	0x00000007
        /*0778*/ 	.word	0x00000000
        /*077c*/ 	.short	0x010a
        /*077e*/ 	.byte	0x3f
	.zero		1


	//   ....[112]....
        /*0780*/ 	.word	0x00008f00
        /*0784*/ 	.word	0x00000006
        /*0788*/ 	.word	0x00000000
        /*078c*/ 	.short	0x010a
        /*078e*/ 	.byte	0x3f
	.zero		1


	//   ....[113]....
        /*0790*/ 	.word	0x00008f50
        /*0794*/ 	.word	0x00000007
        /*0798*/ 	.word	0x00000000
        /*079c*/ 	.short	0x010a
        /*079e*/ 	.byte	0x3f
	.zero		1


	//   ....[114]....
        /*07a0*/ 	.word	0x00008fa0
        /*07a4*/ 	.word	0x00000006
        /*07a8*/ 	.word	0x00000000
        /*07ac*/ 	.short	0x010a
        /*07ae*/ 	.byte	0x3f
	.zero		1


	//   ....[115]....
        /*07b0*/ 	.word	0x00008ff0
        /*07b4*/ 	.word	0x00000007
        /*07b8*/ 	.word	0x00000000
        /*07bc*/ 	.short	0x010a
        /*07be*/ 	.byte	0x3f
	.zero		1


	//   ....[116]....
        /*07c0*/ 	.word	0x00009040
        /*07c4*/ 	.word	0x00000006
        /*07c8*/ 	.word	0x00000000
        /*07cc*/ 	.short	0x010a
        /*07ce*/ 	.byte	0x3f
	.zero		1


	//   ....[117]....
        /*07d0*/ 	.word	0x00009090
        /*07d4*/ 	.word	0x00000007
        /*07d8*/ 	.word	0x00000000
        /*07dc*/ 	.short	0x010a
        /*07de*/ 	.byte	0x3f
	.zero		1


	//   ....[118]....
        /*07e0*/ 	.word	0x000090e0
        /*07e4*/ 	.word	0x00000006
        /*07e8*/ 	.word	0x00000000
        /*07ec*/ 	.short	0x010a
        /*07ee*/ 	.byte	0x3f
	.zero		1


	//   ....[119]....
        /*07f0*/ 	.word	0x00009130
        /*07f4*/ 	.word	0x00000007
        /*07f8*/ 	.word	0x00000000
        /*07fc*/ 	.short	0x010a
        /*07fe*/ 	.byte	0x3f
	.zero		1


	//   ....[120]....
        /*0800*/ 	.word	0x00009180
        /*0804*/ 	.word	0x00000006
        /*0808*/ 	.word	0x00000000
        /*080c*/ 	.short	0x010a
        /*080e*/ 	.byte	0x3f
	.zero		1


	//   ....[121]....
        /*0810*/ 	.word	0x000091d0
        /*0814*/ 	.word	0x00000007
        /*0818*/ 	.word	0x00000000
        /*081c*/ 	.short	0x010a
        /*081e*/ 	.byte	0x3f
	.zero		1


	//   ....[122]....
        /*0820*/ 	.word	0x00009220
        /*0824*/ 	.word	0x00000006
        /*0828*/ 	.word	0x00000000
        /*082c*/ 	.short	0x010a
        /*082e*/ 	.byte	0x3f
	.zero		1


	//   ....[123]....
        /*0830*/ 	.word	0x00009270
        /*0834*/ 	.word	0x00000007
        /*0838*/ 	.word	0x00000000
        /*083c*/ 	.short	0x010a
        /*083e*/ 	.byte	0x3f
	.zero		1


	//----- nvinfo : EIATTR_NUM_MBARRIERS
	.align		4
.L_35:
        /*0840*/ 	.byte	0x03, 0x38
        /*0842*/ 	.short	0x003a


	//----- nvinfo : EIATTR_EXIT_INSTR_OFFSETS
	.align		4
        /*0844*/ 	.byte	0x04, 0x1c
        /*0846*/ 	.short	(.L_37 - .L_36)


	//   ....[0]....
.L_36:
        /*0848*/ 	.word	0x00000990


	//   ....[1]....
        /*084c*/ 	.word	0x00001250


	//   ....[2]....
        /*0850*/ 	.word	0x00006520


	//   ....[3]....
        /*0854*/ 	.word	0x00006b50


	//   ....[4]....
        /*0858*/ 	.word	0x00008840


	//----- nvinfo : EIATTR_MAX_THREADS
	.align		4
.L_37:
        /*085c*/ 	.byte	0x04, 0x05
        /*085e*/ 	.short	(.L_39 - .L_38)
.L_38:
        /*0860*/ 	.word	0x00000180
        /*0864*/ 	.word	0x00000001
        /*0868*/ 	.word	0x00000001


	//----- nvinfo : EIATTR_CRS_STACK_SIZE
	.align		4
.L_39:
        /*086c*/ 	.byte	0x04, 0x1e
        /*086e*/ 	.short	(.L_41 - .L_40)
.L_40:
        /*0870*/ 	.word	0x00000000


	//----- nvinfo : EIATTR_CBANK_PARAM_SIZE
	.align		4
.L_41:
        /*0874*/ 	.byte	0x03, 0x19
        /*0876*/ 	.short	0x0470


	//----- nvinfo : EIATTR_PARAM_CBANK
	.align		4
        /*0878*/ 	.byte	0x04, 0x0a
        /*087a*/ 	.short	(.L_43 - .L_42)
	.align		4
.L_42:
        /*087c*/ 	.word	index@(.nv.constant0._ZN7cutlass13device_kernelINS_4gemm6kernel13GemmUniversalIN4cute5tupleIJiiiiEEENS1_10collective13CollectiveMmaINS1_34MainloopSm90TmaGmmaWarpSpecializedILi28ENS5_IJNS4_1CILi1EEESB_SB_EEENS1_35KernelTmaWarpSpecializedCooperativeEEENS5_IJNSA_ILi128EEESF_NSA_ILi16EEEEEENS_10bfloat16_tENS5_IJlSB_lEEESI_SJ_NS4_8TiledMMAINS4_8MMA_AtomIJNS4_4SM904GMMA28MMA_64x128x16_F32BF16BF16_SSILNSN_5MajorE0ELSP_0ELNSN_7ScaleInE1ELSQ_1EEEEEENS4_6LayoutINS5_IJNSA_ILi2EEESB_SB_EEENS5_IJSB_NSA_ILi0EEESW_EEEEENS5_IJNS4_10UnderscoreESZ_SZ_EEEEENS4_13SM90_TMA_LOADENS4_14ComposedLayoutINS4_7SwizzleILi1ELi4ELi3EEENS4_18smem_ptr_flag_bitsILi16EEENST_INS5_IJNSA_ILi8EEESG_EEENS5_IJSG_SB_EEEEEEEvNS4_8identityES12_S1C_vS1D_EENS_8epilogue10collective6detail29Sm90TmaWarpSpecializedAdapterINS1G_15DefaultEpilogueISI_SJ_SJ_NS1F_6thread17LinearCombinationISI_Li1EffLNS1K_9ScaleType4KindE0ELNS_15FloatRoundStyleE2ESI_EENS1_15EpilogueDefaultEEEEEvvEEEEvNT_6ParamsE)
        /*0880*/ 	.short	0x0210
        /*0882*/ 	.short	0x0470


	//----- nvinfo : EIATTR_SW_WAR
	.align		4
.L_43:
        /*0884*/ 	.byte	0x04, 0x36
        /*0886*/ 	.short	(.L_45 - .L_44)
.L_44:
        /*0888*/ 	.word	0x00000008
.L_45:


//--------------------- .nv.callgraph             --------------------------
	.section	.nv.callgraph,"",@"SHT_CUDA_CALLGRAPH"
	.align	4
	.sectionentsize	8
	.align		4
        /*0000*/ 	.word	0x00000000
	.align		4
        /*0004*/ 	.word	0xffffffff
	.align		4
        /*0008*/ 	.word	index@(_ZN7cutlass13device_kernelINS_4gemm6kernel13GemmUniversalIN4cute5tupleIJiiiiEEENS1_10collective13CollectiveMmaINS1_34MainloopSm90TmaGmmaWarpSpecializedILi28ENS5_IJNS4_1CILi1EEESB_SB_EEENS1_35KernelTmaWarpSpecializedCooperativeEEENS5_IJNSA_ILi128EEESF_NSA_ILi16EEEEEENS_10bfloat16_tENS5_IJlSB_lEEESI_SJ_NS4_8TiledMMAINS4_8MMA_AtomIJNS4_4SM904GMMA28MMA_64x128x16_F32BF16BF16_SSILNSN_5MajorE0ELSP_0ELNSN_7ScaleInE1ELSQ_1EEEEEENS4_6LayoutINS5_IJNSA_ILi2EEESB_SB_EEENS5_IJSB_NSA_ILi0EEESW_EEEEENS5_IJNS4_10UnderscoreESZ_SZ_EEEEENS4_13SM90_TMA_LOADENS4_14ComposedLayoutINS4_7SwizzleILi1ELi4ELi3EEENS4_18smem_ptr_flag_bitsILi16EEENST_INS5_IJNSA_ILi8EEESG_EEENS5_IJSG_SB_EEEEEEEvNS4_8identityES12_S1C_vS1D_EENS_8epilogue10collective6detail29Sm90TmaWarpSpecializedAdapterINS1G_15DefaultEpilogueISI_SJ_SJ_NS1F_6thread17LinearCombinationISI_Li1EffLNS1K_9ScaleType4KindE0ELNS_15FloatRoundStyleE2ESI_EENS1_15EpilogueDefaultEEEEEvvEEEEvNT_6ParamsE)
	.align		4
        /*000c*/ 	.word	index@(__assertfail)
	.align		4
        /*0010*/ 	.word	0x00000000
	.align		4
        /*0014*/ 	.word	0xfffffffe
	.align		4
        /*0018*/ 	.word	0x00000000
	.align		4
        /*001c*/ 	.word	0xfffffffd
	.align		4
        /*0020*/ 	.word	0x00000000
	.align		4
        /*0024*/ 	.word	0xfffffffc


//--------------------- .nv.constant4             --------------------------
	.section	.nv.constant4,"a",@progbits
	.align	8
	.align		8
.nv.constant4:
        /*0000*/ 	.dword	__assertfail
	.align		8
        /*0008*/ 	.dword	__unnamed_1
	.align		8
        /*0010*/ 	.dword	_ZN40_INTERNAL_c69b35f3_4_k_cu_c259048c_174864cuda3std3__45__cpo5beginE
	.align		8
        /*0018*/ 	.dword	_ZN40_INTERNAL_c69b35f3_4_k_cu_c259048c_174864cuda3std3__45__cpo3endE
	.align		8
        /*0020*/ 	.dword	_ZN40_INTERNAL_c69b35f3_4_k_cu_c259048c_174864cuda3std3__45__cpo6cbeginE
	.align		8
        /*0028*/ 	.dword	_ZN40_INTERNAL_c69b35f3_4_k_cu_c259048c_174864cuda3std3__45__cpo4cendE
	.align		8
        /*0030*/ 	.dword	_ZN40_INTERNAL_c69b35f3_4_k_cu_c259048c_174864cuda3std3__442_GLOBAL__N__c69b35f3_4_k_cu_c259048c_174866ignoreE
	.align		8
        /*0038*/ 	.dword	_ZN40_INTERNAL_c69b35f3_4_k_cu_c259048c_174864cuda3std3__419piecewise_constructE
	.align		8
        /*0040*/ 	.dword	_ZN40_INTERNAL_c69b35f3_4_k_cu_c259048c_174864cuda3std3__48in_placeE
	.align		8
        /*0048*/ 	.dword	_ZN40_INTERNAL_c69b35f3_4_k_cu_c259048c_174864cuda3std6ranges3__45__cpo4swapE
	.align		8
        /*0050*/ 	.dword	_ZN40_INTERNAL_c69b35f3_4_k_cu_c259048c_174864cuda3std6ranges3__45__cpo9iter_moveE
	.align		8
        /*0058*/ 	.dword	_ZN40_INTERNAL_c69b35f3_4_k_cu_c259048c_174864cute7productE
	.align		8
        /*0060*/ 	.dword	_ZN40_INTERNAL_c69b35f3_4_k_cu_c259048c_174864cute1_E
	.align		8
        /*0068*/ 	.dword	$str$22
	.align		8
        /*0070*/ 	.dword	$str$23


//--------------------- .text._ZN7cutlass13device_kernelINS_4gemm6kernel13GemmUniversalIN4cute5tupleIJiiiiEEENS1_10collective13CollectiveMmaINS1_34MainloopSm90TmaGmmaWarpSpecializedILi28ENS5_IJNS4_1CILi1EEESB_SB_EEENS1_35KernelTmaWarpSpecializedCooperativeEEENS5_IJNSA_ILi128EEESF_NSA_ILi16EEEEEENS_10bfloat16_tENS5_IJlSB_lEEESI_SJ_NS4_8TiledMMAINS4_8MMA_AtomIJNS4_4SM904GMMA28MMA_64x128x16_F32BF16BF16_SSILNSN_5MajorE0ELSP_0ELNSN_7ScaleInE1ELSQ_1EEEEEENS4_6LayoutINS5_IJNSA_ILi2EEESB_SB_EEENS5_IJSB_NSA_ILi0EEESW_EEEEENS5_IJNS4_10UnderscoreESZ_SZ_EEEEENS4_13SM90_TMA_LOADENS4_14ComposedLayoutINS4_7SwizzleILi1ELi4ELi3EEENS4_18smem_ptr_flag_bitsILi16EEENST_INS5_IJNSA_ILi8EEESG_EEENS5_IJSG_SB_EEEEEEEvNS4_8identityES12_S1C_vS1D_EENS_8epilogue10collective6detail29Sm90TmaWarpSpecializedAdapterINS1G_15DefaultEpilogueISI_SJ_SJ_NS1F_6thread17LinearCombinationISI_Li1EffLNS1K_9ScaleType4KindE0ELNS_15FloatRoundStyleE2ESI_EENS1_15EpilogueDefaultEEEEEvvEEEEvNT_6ParamsE --------------------------
	.section	.text._ZN7cutlass13device_kernelINS_4gemm6kernel13GemmUniversalIN4cute5tupleIJiiiiEEENS1_10collective13CollectiveMmaINS1_34MainloopSm90TmaGmmaWarpSpecializedILi28ENS5_IJNS4_1CILi1EEESB_SB_EEENS1_35KernelTmaWarpSpecializedCooperativeEEENS5_IJNSA_ILi128EEESF_NSA_ILi16EEEEEENS_10bfloat16_tENS5_IJlSB_lEEESI_SJ_NS4_8TiledMMAINS4_8MMA_AtomIJNS4_4SM904GMMA28MMA_64x128x16_F32BF16BF16_SSILNSN_5MajorE0ELSP_0ELNSN_7ScaleInE1ELSQ_1EEEEEENS4_6LayoutINS5_IJNSA_ILi2EEESB_SB_EEENS5_IJSB_NSA_ILi0EEESW_EEEEENS5_IJNS4_10UnderscoreESZ_SZ_EEEEENS4_13SM90_TMA_LOADENS4_14ComposedLayoutINS4_7SwizzleILi1ELi4ELi3EEENS4_18smem_ptr_flag_bitsILi16EEENST_INS5_IJNSA_ILi8EEESG_EEENS5_IJSG_SB_EEEEEEEvNS4_8identityES12_S1C_vS1D_EENS_8epilogue10collective6detail29Sm90TmaWarpSpecializedAdapterINS1G_15DefaultEpilogueISI_SJ_SJ_NS1F_6thread17LinearCombinationISI_Li1EffLNS1K_9ScaleType4KindE0ELNS_15FloatRoundStyleE2ESI_EENS1_15EpilogueDefaultEEEEEvvEEEEvNT_6ParamsE,"ax",@progbits
	.align	128
.text._ZN7cutlass13device_kernelINS_4gemm6kernel13GemmUniversalIN4cute5tupleIJiiiiEEENS1_10collective13CollectiveMmaINS1_34MainloopSm90TmaGmmaWarpSpecializedILi28ENS5_IJNS4_1CILi1EEESB_SB_EEENS1_35KernelTmaWarpSpecializedCooperativeEEENS5_IJNSA_ILi128EEESF_NSA_ILi16EEEEEENS_10bfloat16_tENS5_IJlSB_lEEESI_SJ_NS4_8TiledMMAINS4_8MMA_AtomIJNS4_4SM904GMMA28MMA_64x128x16_F32BF16BF16_SSILNSN_5MajorE0ELSP_0ELNSN_7ScaleInE1ELSQ_1EEEEEENS4_6LayoutINS5_IJNSA_ILi2EEESB_SB_EEENS5_IJSB_NSA_ILi0EEESW_EEEEENS5_IJNS4_10UnderscoreESZ_SZ_EEEEENS4_13SM90_TMA_LOADENS4_14ComposedLayoutINS4_7SwizzleILi1ELi4ELi3EEENS4_18smem_ptr_flag_bitsILi16EEENST_INS5_IJNSA_ILi8EEESG_EEENS5_IJSG_SB_EEEEEEEvNS4_8identityES12_S1C_vS1D_EENS_8epilogue10collective6detail29Sm90TmaWarpSpecializedAdapterINS1G_15DefaultEpilogueISI_SJ_SJ_NS1F_6thread17LinearCombinationISI_Li1EffLNS1K_9ScaleType4KindE0ELNS_15FloatRoundStyleE2ESI_EENS1_15EpilogueDefaultEEEEEvvEEEEvNT_6ParamsE:
        .type           _ZN7cutlass13device_kernelINS_4gemm6kernel13GemmUniversalIN4cute5tupleIJiiiiEEENS1_10collective13CollectiveMmaINS1_34MainloopSm90TmaGmmaWarpSpecializedILi28ENS5_IJNS4_1CILi1EEESB_SB_EEENS1_35KernelTmaWarpSpecializedCooperativeEEENS5_IJNSA_ILi128EEESF_NSA_ILi16EEEEEENS_10bfloat16_tENS5_IJlSB_lEEESI_SJ_NS4_8TiledMMAINS4_8MMA_AtomIJNS4_4SM904GMMA28MMA_64x128x16_F32BF16BF16_SSILNSN_5MajorE0ELSP_0ELNSN_7ScaleInE1ELSQ_1EEEEEENS4_6LayoutINS5_IJNSA_ILi2EEESB_SB_EEENS5_IJSB_NSA_ILi0EEESW_EEEEENS5_IJNS4_10UnderscoreESZ_SZ_EEEEENS4_13SM90_TMA_LOADENS4_14ComposedLayoutINS4_7SwizzleILi1ELi4ELi3EEENS4_18smem_ptr_flag_bitsILi16EEENST_INS5_IJNSA_ILi8EEESG_EEENS5_IJSG_SB_EEEEEEEvNS4_8identityES12_S1C_vS1D_EENS_8epilogue10collective6detail29Sm90TmaWarpSpecializedAdapterINS1G_15DefaultEpilogueISI_SJ_SJ_NS1F_6thread17LinearCombinationISI_Li1EffLNS1K_9ScaleType4KindE0ELNS_15FloatRoundStyleE2ESI_EENS1_15EpilogueDefaultEEEEEvvEEEEvNT_6ParamsE,@function
        .size           _ZN7cutlass13device_kernelINS_4gemm6kernel13GemmUniversalIN4cute5tupleIJiiiiEEENS1_10collective13CollectiveMmaINS1_34MainloopSm90TmaGmmaWarpSpecializedILi28ENS5_IJNS4_1CILi1EEESB_SB_EEENS1_35KernelTmaWarpSpecializedCooperativeEEENS5_IJNSA_ILi128EEESF_NSA_ILi16EEEEEENS_10bfloat16_tENS5_IJlSB_lEEESI_SJ_NS4_8TiledMMAINS4_8MMA_AtomIJNS4_4SM904GMMA28MMA_64x128x16_F32BF16BF16_SSILNSN_5MajorE0ELSP_0ELNSN_7ScaleInE1ELSQ_1EEEEEENS4_6LayoutINS5_IJNSA_ILi2EEESB_SB_EEENS5_IJSB_NSA_ILi0EEESW_EEEEENS5_IJNS4_10UnderscoreESZ_SZ_EEEEENS4_13SM90_TMA_LOADENS4_14ComposedLayoutINS4_7SwizzleILi1ELi4ELi3EEENS4_18smem_ptr_flag_bitsILi16EEENST_INS5_IJNSA_ILi8EEESG_EEENS5_IJSG_SB_EEEEEEEvNS4_8identityES12_S1C_vS1D_EENS_8epilogue10collective6detail29Sm90TmaWarpSpecializedAdapterINS1G_15DefaultEpilogueISI_SJ_SJ_NS1F_6thread17LinearCombinationISI_Li1EffLNS1K_9ScaleType4KindE0ELNS_15FloatRoundStyleE2ESI_EENS1_15EpilogueDefaultEEEEEvvEEEEvNT_6ParamsE,(.L_x_243 - _ZN7cutlass13device_kernelINS_4gemm6kernel13GemmUniversalIN4cute5tupleIJiiiiEEENS1_10collective13CollectiveMmaINS1_34MainloopSm90TmaGmmaWarpSpecializedILi28ENS5_IJNS4_1CILi1EEESB_SB_EEENS1_35KernelTmaWarpSpecializedCooperativeEEENS5_IJNSA_ILi128EEESF_NSA_ILi16EEEEEENS_10bfloat16_tENS5_IJlSB_lEEESI_SJ_NS4_8TiledMMAINS4_8MMA_AtomIJNS4_4SM904GMMA28MMA_64x128x16_F32BF16BF16_SSILNSN_5MajorE0ELSP_0ELNSN_7ScaleInE1ELSQ_1EEEEEENS4_6LayoutINS5_IJNSA_ILi2EEESB_SB_EEENS5_IJSB_NSA_ILi0EEESW_EEEEENS5_IJNS4_10UnderscoreESZ_SZ_EEEEENS4_13SM90_TMA_LOADENS4_14ComposedLayoutINS4_7SwizzleILi1ELi4ELi3EEENS4_18smem_ptr_flag_bitsILi16EEENST_INS5_IJNSA_ILi8EEESG_EEENS5_IJSG_SB_EEEEEEEvNS4_8identityES12_S1C_vS1D_EENS_8epilogue10collective6detail29Sm90TmaWarpSpecializedAdapterINS1G_15DefaultEpilogueISI_SJ_SJ_NS1F_6thread17LinearCombinationISI_Li1EffLNS1K_9ScaleType4KindE0ELNS_15FloatRoundStyleE2ESI_EENS1_15EpilogueDefaultEEEEEvvEEEEvNT_6ParamsE)
        .other          _ZN7cutlass13device_kernelINS_4gemm6kernel13GemmUniversalIN4cute5tupleIJiiiiEEENS1_10collective13CollectiveMmaINS1_34MainloopSm90TmaGmmaWarpSpecializedILi28ENS5_IJNS4_1CILi1EEESB_SB_EEENS1_35KernelTmaWarpSpecializedCooperativeEEENS5_IJNSA_ILi128EEESF_NSA_ILi16EEEEEENS_10bfloat16_tENS5_IJlSB_lEEESI_SJ_NS4_8TiledMMAINS4_8MMA_AtomIJNS4_4SM904GMMA28MMA_64x128x16_F32BF16BF16_SSILNSN_5MajorE0ELSP_0ELNSN_7ScaleInE1ELSQ_1EEEEEENS4_6LayoutINS5_IJNSA_ILi2EEESB_SB_EEENS5_IJSB_NSA_ILi0EEESW_EEEEENS5_IJNS4_10UnderscoreESZ_SZ_EEEEENS4_13SM90_TMA_LOADENS4_14ComposedLayoutINS4_7SwizzleILi1ELi4ELi3EEENS4_18smem_ptr_flag_bitsILi16EEENST_INS5_IJNSA_ILi8EEESG_EEENS5_IJSG_SB_EEEEEEEvNS4_8identityES12_S1C_vS1D_EENS_8epilogue10collective6detail29Sm90TmaWarpSpecializedAdapterINS1G_15DefaultEpilogueISI_SJ_SJ_NS1F_6thread17LinearCombinationISI_Li1EffLNS1K_9ScaleType4KindE0ELNS_15FloatRoundStyleE2ESI_EENS1_15EpilogueDefaultEEEEEvvEEEEvNT_6ParamsE,@"STO_CUDA_ENTRY STV_DEFAULT"
_ZN7cutlass13device_kernelINS_4gemm6kernel13GemmUniversalIN4cute5tupleIJiiiiEEENS1_10collective13CollectiveMmaINS1_34MainloopSm90TmaGmmaWarpSpecializedILi28ENS5_IJNS4_1CILi1EEESB_SB_EEENS1_35KernelTmaWarpSpecializedCooperativeEEENS5_IJNSA_ILi128EEESF_NSA_ILi16EEEEEENS_10bfloat16_tENS5_IJlSB_lEEESI_SJ_NS4_8TiledMMAINS4_8MMA_AtomIJNS4_4SM904GMMA28MMA_64x128x16_F32BF16BF16_SSILNSN_5MajorE0ELSP_0ELNSN_7ScaleInE1ELSQ_1EEEEEENS4_6LayoutINS5_IJNSA_ILi2EEESB_SB_EEENS5_IJSB_NSA_ILi0EEESW_EEEEENS5_IJNS4_10UnderscoreESZ_SZ_EEEEENS4_13SM90_TMA_LOADENS4_14ComposedLayoutINS4_7SwizzleILi1ELi4ELi3EEENS4_18smem_ptr_flag_bitsILi16EEENST_INS5_IJNSA_ILi8EEESG_EEENS5_IJSG_SB_EEEEEEEvNS4_8identityES12_S1C_vS1D_EENS_8epilogue10collective6detail29Sm90TmaWarpSpecializedAdapterINS1G_15DefaultEpilogueISI_SJ_SJ_NS1F_6thread17LinearCombinationISI_Li1EffLNS1K_9ScaleType4KindE0ELNS_15FloatRoundStyleE2ESI_EENS1_15EpilogueDefaultEEEEEvvEEEEvNT_6ParamsE:
[----:B------:R-:W0:Y:S01]  /*0000*/  LDC R1, c[0x0][0x28] ;  /* 0x00000a00ff017b82 */ /* 0x000e220000000800 */
[----:B------:R-:W1:Y:S01]  /*0010*/  S2R R4, SR_TID.X ;  /* 0x0000000000047919 */ /* 0x000e620000002100 */
[----:B------:R-:W-:Y:S01]  /*0020*/  ELECT P0, URZ, PT ;  /* 0x00000000003f782f */ /* 0x000fe20003800000 */
[----:B------:R-:W-:Y:S01]  /*0030*/  BSSY B0, `(.L_x_0) ;  /* 0x000000f000007945 */ /* 0x000fe20003800000 */
[--C-:B-1----:R-:W-:Y:S02]  /*0040*/  SHF.R.U32.HI R0, RZ, 0x5, R4.reuse ;  /* 0x00000005ff007819 */ /* 0x102fe40000011604 */
[----:B------:R-:W-:-:S03]  /*0050*/  SHF.R.U32.HI R14, RZ, 0x7, R4 ;  /* 0x00000007ff0e7819 */ /* 0x000fc60000011604 */
[----:B------:R-:W1:Y:S04]  /*0060*/  SHFL.IDX PT, R5, R0, RZ, 0x1f ;  /* 0x00001fff00057589 */ /* 0x000e6800000e0000 */
[----:B------:R2:W3:Y:S01]  /*0070*/  SHFL.IDX PT, R10, R14, RZ, 0x1f ;  /* 0x00001fff0e0a7589 */ /* 0x0004e200000e0000 */
[----:B-1----:R-:W-:-:S13]  /*0080*/  ISETP.NE.OR P0, PT, R5, RZ, !P0 ;  /* 0x000000ff0500720c */ /* 0x002fda0004705670 */
[----:B0-23--:R-:W-:Y:S05]  /*0090*/  @P0 BRA `(.L_x_1) ;  /* 0x0000000000200947 */ /* 0x00dfea0003800000 */
[----:B------:R-:W-:Y:S02]  /*00a0*/  ULDC.64 UR4, c[0x0][0x198] ;  /* 0x0000660000047ab9 */ /* 0x000fe40000000a00 */
[----:B------:R-:W-:Y:S02]  /*00b0*/  UIADD3 UR6, UP0, UR4, 0xf0, URZ ;  /* 0x000000f004067890 */ /* 0x000fe4000ff1e03f */
[----:B------:R-:W-:Y:S02]  /*00c0*/  UIADD3 UR4, UP1, UR4, 0x1f0, URZ ;  /* 0x000001f004047890 */ /* 0x000fe4000ff3e03f */
[----:B------:R-:W-:Y:S02]  /*00d0*/  UIADD3.X UR7, URZ, UR5, URZ, UP0, !UPT ;  /* 0x000000053f077290 */ /* 0x000fe400087fe43f */
[----:B------:R-:W-:-:S07]  /*00e0*/  UIADD3.X UR5, URZ, UR5, URZ, UP1, !UPT ;  /* 0x000000053f057290 */ /* 0x000fce0008ffe43f */
[----:B------:R0:W-:Y:S02]  /*00f0*/  UTMACCTL.PF [UR6] ;  /* 0x00000000060079b9 */ /* 0x0001e40008040000 */
[----:B------:R0:W-:Y:S02]  /*0100*/  UTMACCTL.PF [UR4] ;  /* 0x00000000040079b9 */ /* 0x0001e40008040000 */
[----:B0-----:R-:W-:Y:S01]  /*0110*/  NOP ;  /* 0x0000000000007918 */ /* 0x001fe20000000000 */
.L_x_1:
[----:B------:R-:W-:Y:S05]  /*0120*/  BSYNC B0 ;  /* 0x0000000000007941 */ /* 0x000fea0003800000 */
.L_x_0:
[----:B------:R-:W0:Y:S02]  /*0130*/  SHFL.IDX PT, R2, R0, RZ, 0x1f ;  /* 0x00001fff00027589 */ /* 0x000e2400000e0000 */
[----:B0-----:R-:W-:-:S13]  /*0140*/  ISETP.NE.AND P0, PT, R2, RZ, PT ;  /* 0x000000ff0200720c */ /* 0x001fda0003f05270 */
[----:B------:R-:W-:Y:S05]  /*0150*/  @P0 BRA `(.L_x_2) ;  /* 0x0000000400240947 */ /* 0x000fea0003800000 */
[----:B------:R-:W-:Y:S01]  /*0160*/  ELECT P0, URZ, PT ;  /* 0x00000000003f782f */ /* 0x000fe20003800000 */
[----:B------:R-:W-:-:S12]  /*0170*/  BSSY B0, `(.L_x_2) ;  /* 0x0000047000007945 */ /* 0x000fd80003800000 */
[----:B------:R-:W-:Y:S05]  /*0180*/  @!P0 BRA `(.L_x_3) ;  /* 0x0000000400148947 */ /* 0x000fea0003800000 */
[----:B------:R-:W0:Y:S01]  /*0190*/  S2UR UR8, SR_CgaCtaId ;  /* 0x00000000000879c3 */ /* 0x000e220000008800 */
[----:B------:R-:W-:Y:S01]  /*01a0*/  UMOV UR4, 0x400 ;  /* 0x0000040000047882 */ /* 0x000fe20000000000 */
[----:B------:R-:W-:Y:S01]  /*01b0*/  UMOV UR5, 0x1 ;  /* 0x0000000100057882 */ /* 0x000fe20000000000 */
[----:B------:R-:W-:Y:S02]  /*01c0*/  UMOV UR6, 0x100 ;  /* 0x0000010000067882 */ /* 0x000fe40000000000 */
[----:B------:R-:W-:-:S04]  /*01d0*/  UIADD3 UR6, -UR6, 0x100000, URZ ;  /* 0x0010000006067890 */ /* 0x000fc8000fffe13f */
[----:B------:R-:W-:Y:S02]  /*01e0*/  USHF.L.U32 UR7, UR6, 0xb, URZ ;  /* 0x0000000b06077899 */ /* 0x000fe4000800063f */
[----:B------:R-:W-:Y:S02]  /*01f0*/  USHF.L.U32 UR6, UR6, 0x1, URZ ;  /* 0x0000000106067899 */ /* 0x000fe4000800063f */
[----:B0-----:R-:W-:Y:S02]  /*0200*/  ULEA UR8, UR8, UR4, 0x18 ;  /* 0x0000000408087291 */ /* 0x001fe4000f8ec03f */
[----:B------:R-:W-:-:S04]  /*0210*/  UIADD3 UR4, -UR5, 0x100000, URZ ;  /* 0x0010000005047890 */ /* 0x000fc8000fffe13f */
[----:B------:R-:W-:Y:S02]  /*0220*/  USHF.L.U32 UR5, UR4, 0xb, URZ ;  /* 0x0000000b04057899 */ /* 0x000fe4000800063f */
[----:B------:R-:W-:Y:S01]  /*0230*/  USHF.L.U32 UR4, UR4, 0x1, URZ ;  /* 0x0000000104047899 */ /* 0x000fe2000800063f */
[----:B------:R-:W0:Y:S11]  /*0240*/  FENCE.VIEW.ASYNC.S ;  /* 0x00000000000073c6 */ /* 0x000e360000000000 */
[----:B0-----:R0:W1:Y:S01]  /*0250*/  SYNCS.EXCH.64 URZ, [UR8], UR4 ;  /* 0x00000004083f75b2 */ /* 0x0010620008000100 */
[----:B------:R0:W2:Y:S01]  /*0260*/  SYNCS.EXCH.64 URZ, [UR8+0xe0], UR6 ;  /* 0x0000e006083f75b2 */ /* 0x0000a20008000100 */
[----:B------:R0:W3:Y:S01]  /*0270*/  SYNCS.EXCH.64 URZ, [UR8+0x8], UR4 ;  /* 0x00000804083f75b2 */ /* 0x0000e20008000100 */
[----:B------:R0:W4:Y:S01]  /*0280*/  SYNCS.EXCH.64 URZ, [UR8+0xe8], UR6 ;  /* 0x0000e806083f75b2 */ /* 0x0001220008000100 */
[----:B------:R0:W0:Y:S01]  /*0290*/  SYNCS.EXCH.64 URZ, [UR8+0x10], UR4 ;  /* 0x00001004083f75b2 */ /* 0x0000220008000100 */
        /* <DEDUP_REMOVED lines=51> */
[----:B-1234-:R-:W-:Y:S01]  /*05d0*/  NOP ;  /* 0x0000000000007918 */ /* 0x01efe20000000000 */
.L_x_3:
[----:B0-----:R-:W-:Y:S05]  /*05e0*/  BSYNC B0 ;  /* 0x0000000000007941 */ /* 0x001fea0003800000 */
.L_x_2:
[----:B------:R-:W0:Y:S01]  /*05f0*/  SHFL.IDX PT, R0, R0, RZ, 0x1f ;  /* 0x00001fff00007589 */ /* 0x000e2200000e0000 */
[----:B------:R-:W-:Y:S01]  /*0600*/  ELECT P0, URZ, PT ;  /* 0x00000000003f782f */ /* 0x000fe20003800000 */
[----:B------:R-:W1:Y:S01]  /*0610*/  LDC R2, c[0x0][0x65c] ;  /* 0x00019700ff027b82 */ /* 0x000e620000000800 */
[----:B------:R-:W-:Y:S01]  /*0620*/  UMOV UR4, 0x20 ;  /* 0x0000002000047882 */ /* 0x000fe20000000000 */
[----:B------:R-:W2:Y:S01]  /*0630*/  S2R R3, SR_CTAID.Y ;  /* 0x0000000000037919 */ /* 0x000ea20000002600 */
[----:B------:R-:W-:Y:S01]  /*0640*/  NOP ;  /* 0x0000000000007918 */ /* 0x000fe20000000000 */
[----:B------:R-:W-:Y:S01]  /*0650*/  ISETP.NE.AND P2, PT, R10, RZ, PT ;  /* 0x000000ff0a00720c */ /* 0x000fe20003f45270 */
[----:B------:R-:W-:Y:S01]  /*0660*/  NOP ;  /* 0x0000000000007918 */ /* 0x000fe20000000000 */
[----:B------:R-:W3:Y:S01]  /*0670*/  S2R R6, SR_CTAID.X ;  /* 0x0000000000067919 */ /* 0x000ee20000002500 */
[----:B------:R-:W-:Y:S01]  /*0680*/  IMAD.MOV.U32 R7, RZ, RZ, RZ ;  /* 0x000000ffff077224 */ /* 0x000fe200078e00ff */
[----:B0-----:R-:W-:-:S02]  /*0690*/  ISETP.NE.OR P0, PT, R0, RZ, !P0 ;  /* 0x000000ff0000720c */ /* 0x001fc40004705670 */
[----:B-1----:R-:W-:-:S04]  /*06a0*/  ISETP.NE.AND P3, PT, R2, 0x1, PT ;  /* 0x000000010200780c */ /* 0x002fc80003f65270 */
[----:B------:R-:W-:Y:S02]  /*06b0*/  P2R R0, PR, RZ, 0x8 ;  /* 0x00000008ff007803 */ /* 0x000fe40000000000 */
[----:B------:R-:W-:-:S04]  /*06c0*/  SHF.R.S32.HI R0, RZ, 0x1f, R5 ;  /* 0x0000001fff007819 */ /* 0x000fc80000011405 */
[----:B------:R-:W-:Y:S01]  /*06d0*/  LEA.HI R0, R0, R5, RZ, 0x2 ;  /* 0x0000000500007211 */ /* 0x000fe200078f10ff */
[----:B------:R-:W-:Y:S01]  /*06e0*/  VOTEU.ALL UP0, P0 ;  /* 0x00000000003f7886 */ /* 0x000fe20000000000 */
[----:B------:R-:W-:Y:S01]  /*06f0*/  VOTEU.ALL UP1, P0 ;  /* 0x00000000003f7886 */ /* 0x000fe20000020000 */
[----:B------:R-:W3:Y:S01]  /*0700*/  @P3 LDC R17, c[0x0][0x10] ;  /* 0x00000400ff113b82 */ /* 0x000ee20000000800 */
[----:B------:R-:W-:Y:S01]  /*0710*/  LOP3.LUT R0, R0, 0xfffffffc, RZ, 0xc0, !PT ;  /* 0xfffffffc00007812 */ /* 0x000fe200078ec0ff */
[----:B--2---:R-:W-:Y:S01]  /*0720*/  @P3 IMAD.MOV.U32 R8, RZ, RZ, R3 ;  /* 0x000000ffff083224 */ /* 0x004fe200078e0003 */
[----:B------:R-:W-:Y:S01]  /*0730*/  @!UP0 UMOV UR6, 0x400 ;  /* 0x0000040000068882 */ /* 0x000fe20000000000 */
[----:B------:R-:W-:-:S04]  /*0740*/  @!UP0 UIADD3 UR4, -UR4, 0x100000, URZ ;  /* 0x0010000004048890 */ /* 0x000fc8000fffe13f */
[----:B------:R-:W-:Y:S02]  /*0750*/  @!UP0 USHF.L.U32 UR5, UR4, 0xb, URZ ;  /* 0x0000000b04058899 */ /* 0x000fe4000800063f */
[----:B------:R-:W-:Y:S01]  /*0760*/  @!UP0 USHF.L.U32 UR4, UR4, 0x1, URZ ;  /* 0x0000000104048899 */ /* 0x000fe2000800063f */
[----:B------:R-:W-:Y:S02]  /*0770*/  @P3 IMAD.MOV.U32 R9, RZ, RZ, RZ ;  /* 0x000000ffff093224 */ /* 0x000fe400078e00ff */
[----:B------:R-:W-:Y:S01]  /*0780*/  IMAD.IADD R0, R5, 0x1, -R0 ;  /* 0x0000000105007824 */ /* 0x000fe200078e0a00 */
[----:B------:R-:W0:Y:S01]  /*0790*/  @!UP0 S2UR UR7, SR_CgaCtaId ;  /* 0x00000000000789c3 */ /* 0x000e220000008800 */
[----:B------:R-:W-:-:S03]  /*07a0*/  @P3 IMAD.MOV.U32 R5, RZ, RZ, RZ ;  /* 0x000000ffff053224 */ /* 0x000fc600078e00ff */
[----:B------:R-:W-:-:S04]  /*07b0*/  ISETP.NE.AND P1, PT, R0, 0x3, PT ;  /* 0x000000030000780c */ /* 0x000fc80003f25270 */
[----:B------:R-:W1:Y:S01]  /*07c0*/  @!P3 LDC R11, c[0x0][0xc] ;  /* 0x00000300ff0bbb82 */ /* 0x000e620000000800 */
[----:B---3--:R-:W-:-:S04]  /*07d0*/  @P3 IMAD.WIDE.U32 R16, R6, R17, R8 ;  /* 0x0000001106103225 */ /* 0x008fc800078e0008 */
[----:B------:R-:W-:Y:S01]  /*07e0*/  @P3 IMAD.IADD R17, R17, 0x1, R5 ;  /* 0x0000000111113824 */ /* 0x000fe200078e0205 */
[----:B------:R-:W-:Y:S01]  /*07f0*/  LOP3.LUT R5, R4, 0x7f, RZ, 0xc0, !PT ;  /* 0x0000007f04057812 */ /* 0x000fe200078ec0ff */
[----:B0-----:R-:W-:Y:S01]  /*0800*/  @!UP0 ULEA UR8, UR7, UR6, 0x18 ;  /* 0x0000000607088291 */ /* 0x001fe2000f8ec03f */
[----:B------:R-:W-:Y:S02]  /*0810*/  VOTEU.ALL UP0, P0 ;  /* 0x00000000003f7886 */ /* 0x000fe40000000000 */
[----:B------:R-:W-:Y:S01]  /*0820*/  ULDC UR6, c[0x0][0xc] ;  /* 0x0000030000067ab9 */ /* 0x000fe20000000800 */
[----:B------:R-:W-:Y:S01]  /*0830*/  ISETP.EQ.OR P0, PT, R0, RZ, !P1 ;  /* 0x000000ff0000720c */ /* 0x000fe20004f02670 */
[----:B------:R-:W-:-:S03]  /*0840*/  ULDC UR7, c[0x0][0x10] ;  /* 0x0000040000077ab9 */ /* 0x000fc60000000800 */
[C---:B------:R-:W-:Y:S01]  /*0850*/  ISETP.EQ.AND P0, PT, R10.reuse, RZ, P0 ;  /* 0x000000ff0a00720c */ /* 0x040fe20000702270 */
[----:B------:R-:W-:Y:S02]  /*0860*/  VIADD R10, R10, 0xffffffff ;  /* 0xffffffff0a0a7836 */ /* 0x000fe40000000000 */
[----:B-1----:R-:W-:Y:S01]  /*0870*/  @!P3 IMAD.WIDE.U32 R8, R11, R3, R6 ;  /* 0x000000030b08b225 */ /* 0x002fe200078e0006 */
[----:B------:R-:W0:Y:S02]  /*0880*/  FENCE.VIEW.ASYNC.S ;  /* 0x00000000000073c6 */ /* 0x000e240000000000 */
[----:B0-----:R-:W0:Y:S01]  /*0890*/  @!UP0 SYNCS.EXCH.64 URZ, [UR8+0x1d0], UR4 ;  /* 0x0001d004083f85b2 */ /* 0x001e220008000100 */
[----:B------:R-:W-:Y:S02]  /*08a0*/  SEL R18, RZ, 0x1, !P0 ;  /* 0x00000001ff127807 */ /* 0x000fe40004000000 */
[----:B------:R-:W-:Y:S01]  /*08b0*/  ISETP.GE.U32.AND P1, PT, R10, 0x2, PT ;  /* 0x000000020a00780c */ /* 0x000fe20003f26070 */
[----:B------:R-:W-:-:S02]  /*08c0*/  @!P3 IMAD.MOV.U32 R16, RZ, RZ, R8 ;  /* 0x000000ffff10b224 */ /* 0x000fc400078e0008 */
[----:B------:R-:W-:Y:S01]  /*08d0*/  @!P3 IMAD.MOV.U32 R17, RZ, RZ, R9 ;  /* 0x000000ffff11b224 */ /* 0x000fe200078e0009 */
[----:B------:R-:W-:Y:S01]  /*08e0*/  SEL R18, R18, 0x2, P1 ;  /* 0x0000000212127807 */ /* 0x000fe20000800000 */
[----:B------:R1:W0:Y:S01]  /*08f0*/  @!UP1 SYNCS.EXCH.64 URZ, [UR8+0x1d8], UR4 ;  /* 0x0001d804083f95b2 */ /* 0x0002220008000100 */
[----:B------:R-:W-:Y:S01]  /*0900*/  NOP ;  /* 0x0000000000007918 */ /* 0x000fe20000000000 */
[----:B-1----:R-:W-:-:S03]  /*0910*/  UIMAD.WIDE.U32 UR4, UR6, UR7, URZ ;  /* 0x00000007060472a5 */ /* 0x002fc6000f8e003f */
[----:B------:R-:W-:Y:S02]  /*0920*/  ULDC UR6, c[0x0][0x14] ;  /* 0x0000050000067ab9 */ /* 0x000fe40000000800 */
[----:B------:R-:W-:Y:S02]  /*0930*/  UIMAD.WIDE.U32 UR36, UR4, UR6, URZ ;  /* 0x00000006042472a5 */ /* 0x000fe4000f8e003f */
[----:B------:R-:W-:-:S04]  /*0940*/  UIMAD UR42, UR5, UR6, URZ ;  /* 0x00000006052a72a4 */ /* 0x000fc8000f8e023f */
[----:B------:R-:W-:Y:S01]  /*0950*/  UIADD3 UR42, UR37, UR42, URZ ;  /* 0x0000002a252a7290 */ /* 0x000fe2000fffe03f */
[----:B0-----:R-:W-:Y:S06]  /*0960*/  BAR.SYNC.DEFER_BLOCKING 0x0 ;  /* 0x0000000000007b1d */ /* 0x001fec0000010000 */
[----:B------:R-:W-:Y:S05]  /*0970*/  @!P2 BRA `(.L_x_4) ;  /* 0x0000005800eca947 */ /* 0x000fea0003800000 */
[----:B------:R-:W-:-:S13]  /*0980*/  ISETP.GT.U32.AND P0, PT, R10, 0x1, PT ;  /* 0x000000010a00780c */ /* 0x000fda0003f04070 */
[----:B------:R-:W-:Y:S05]  /*0990*/  @P0 EXIT ;  /* 0x000000000000094d */ /* 0x000fea0003800000 */
[----:B------:R-:W-:Y:S01]  /*09a0*/  ULDC.64 UR4, c[0x0][0x650] ;  /* 0x0001940000047ab9 */ /* 0x000fe20000000a00 */
[----:B------:R-:W-:Y:S01]  /*09b0*/  PRMT R0, RZ, 0x7610, R0 ;  /* 0x00007610ff007816 */ /* 0x000fe20000000000 */
[----:B------:R-:W-:Y:S01]  /*09c0*/  IMAD.MOV.U32 R101, RZ, RZ, -0x1 ;  /* 0xffffffffff657424 */ /* 0x000fe200078e00ff */
[----:B------:R-:W-:Y:S01]  /*09d0*/  ISETP.GE.U32.AND P0, PT, R16, UR4, PT ;  /* 0x0000000410007c0c */ /* 0x000fe2000bf06070 */
[----:B------:R-:W-:Y:S02]  /*09e0*/  IMAD.MOV.U32 R99, RZ, RZ, -0x1 ;  /* 0xffffffffff637424 */ /* 0x000fe400078e00ff */
[----:B------:R-:W-:Y:S01]  /*09f0*/  IMAD.MOV.U32 R97, RZ, RZ, -0x1 ;  /* 0xffffffffff617424 */ /* 0x000fe200078e00ff */
[----:B------:R-:W-:-:S13]  /*0a00*/  ISETP.GE.U32.AND.EX P0, PT, R17, UR5, PT, P0 ;  /* 0x0000000511007c0c */ /* 0x000fda000bf06100 */
[----:B------:R-:W-:Y:S05]  /*0a10*/  @P0 BRA `(.L_x_5) ;  /* 0x0000000400540947 */ /* 0x000fea0003800000 */
[----:B------:R-:W0:Y:S01]  /*0a20*/  LDC.64 R20, c[0x0][0x628] ;  /* 0x00018a00ff147b82 */ /* 0x000e220000000a00 */
[----:B------:R-:W-:Y:S02]  /*0a30*/  IMAD.MOV.U32 R8, RZ, RZ, R16 ;  /* 0x000000ffff087224 */ /* 0x000fe400078e0010 */
[----:B------:R-:W-:-:S05]  /*0a40*/  IMAD.MOV.U32 R9, RZ, RZ, R17 ;  /* 0x000000ffff097224 */ /* 0x000fca00078e0011 */
[----:B------:R-:W1:Y:S08]  /*0a50*/  LDC R0, c[0x0][0x630] ;  /* 0x00018c00ff007b82 */ /* 0x000e700000000800 */
[----:B------:R-:W2:Y:S01]  /*0a60*/  LDC.64 R22, c[0x0][0x620] ;  /* 0x00018800ff167b82 */ /* 0x000ea20000000a00 */
[----:B0-----:R-:W-:-:S04]  /*0a70*/  ISETP.NE.U32.AND P0, PT, R20, RZ, PT ;  /* 0x000000ff1400720c */ /* 0x001fc80003f05070 */
[----:B------:R-:W-:-:S13]  /*0a80*/  ISETP.NE.AND.EX P0, PT, R21, RZ, PT, P0 ;  /* 0x000000ff1500720c */ /* 0x000fda0003f05300 */
[----:B-12---:R-:W-:Y:S05]  /*0a90*/  @!P0 BRA `(.L_x_6) ;  /* 0x0000000000288947 */ /* 0x006fea0003800000 */
[----:B------:R-:W0:Y:S02]  /*0aa0*/  LDC R13, c[0x0][0x634] ;  /* 0x00018d00ff0d7b82 */ /* 0x000e240000000800 */
[----:B0-----:R-:W-:-:S05]  /*0ab0*/  IADD3 R13, P0, R16, R13, RZ ;  /* 0x0000000d100d7210 */ /* 0x001fca0007f1e0ff */
[----:B------:R-:W-:-:S04]  /*0ac0*/  IMAD.X R15, RZ, RZ, R17, P0 ;  /* 0x000000ffff0f7224 */ /* 0x000fc800000e0611 */
[----:B------:R-:W-:-:S04]  /*0ad0*/  IMAD.WIDE.U32 R8, R15, R20, RZ ;  /* 0x000000140f087225 */ /* 0x000fc800078e00ff */
[----:B------:R-:W-:-:S04]  /*0ae0*/  IMAD.WIDE.U32 R10, P0, R13, R21, R8 ;  /* 0x000000150d0a7225 */ /* 0x000fc80007800008 */
[----:B------:R-:W-:-:S04]  /*0af0*/  IMAD.WIDE.U32 R8, R13, R20, RZ ;  /* 0x000000140d087225 */ /* 0x000fc800078e00ff */
[----:B------:R-:W-:Y:S01]  /*0b00*/  IMAD.X R13, RZ, RZ, RZ, P0 ;  /* 0x000000ffff0d7224 */ /* 0x000fe200000e06ff */
[----:B------:R-:W-:Y:S01]  /*0b10*/  IADD3 RZ, P0, R9, R10, RZ ;  /* 0x0000000a09ff7210 */ /* 0x000fe20007f1e0ff */
[----:B------:R-:W-:-:S04]  /*0b20*/  IMAD.MOV.U32 R12, RZ, RZ, R11 ;  /* 0x000000ffff0c7224 */ /* 0x000fc800078e000b */
[----:B------:R-:W-:-:S08]  /*0b30*/  IMAD.WIDE.U32.X R8, R15, R21, R12, P0 ;  /* 0x000000150f087225 */ /* 0x000fd000000e040c */
.L_x_6:
[-CC-:B------:R-:W-:Y:S01]  /*0b40*/  SHF.R.U64 R97, R8, R0.reuse, R9.reuse ;  /* 0x0000000008617219 */ /* 0x180fe20000001209 */
[----:B------:R-:W0:Y:S01]  /*0b50*/  LDC R12, c[0x0][0x618] ;  /* 0x00018600ff0c7b82 */ /* 0x000e220000000800 */
[----:B------:R-:W-:Y:S01]  /*0b60*/  SHF.R.U32.HI R7, RZ, R0, R9 ;  /* 0x00000000ff077219 */ /* 0x000fe20000011609 */
[----:B------:R-:W-:Y:S01]  /*0b70*/  ULDC UR4, c[0x0][0x150] ;  /* 0x0000540000047ab9 */ /* 0x000fe20000000800 */
[----:B------:R-:W-:Y:S02]  /*0b80*/  IADD3 R11, P0, RZ, -R97, RZ ;  /* 0x80000061ff0b7210 */ /* 0x000fe40007f1e0ff */
[----:B------:R-:W-:-:S03]  /*0b90*/  I2FP.F32.U32 R0, R6 ;  /* 0x0000000600007245 */ /* 0x000fc60000201000 */
[----:B------:R-:W1:Y:S01]  /*0ba0*/  LDC.64 R30, c[0x0][0x640] ;  /* 0x00019000ff1e7b82 */ /* 0x000e620000000a00 */
[----:B------:R-:W-:Y:S02]  /*0bb0*/  IMAD.X R13, RZ, RZ, ~R7, P0 ;  /* 0x000000ffff0d7224 */ /* 0x000fe400000e0e07 */
[----:B------:R-:W-:Y:S01]  /*0bc0*/  FMUL R0, R0, UR4 ;  /* 0x0000000400007c20 */ /* 0x000fe20008400000 */
[----:B------:R-:W-:Y:S01]  /*0bd0*/  IMAD.WIDE.U32 R8, R11, R22, R16 ;  /* 0x000000160b087225 */ /* 0x000fe200078e0010 */
[----:B------:R-:W-:-:S03]  /*0be0*/  ULDC UR4, c[0x0][0x154] ;  /* 0x0000550000047ab9 */ /* 0x000fc60000000800 */
[----:B------:R-:W-:Y:S01]  /*0bf0*/  IMAD R10, R13, R22, RZ ;  /* 0x000000160d0a7224 */ /* 0x000fe200078e02ff */
[----:B------:R-:W2:Y:S01]  /*0c00*/  LDC R7, c[0x0][0x144] ;  /* 0x00005100ff077b82 */ /* 0x000ea20000000800 */
[----:B------:R-:W3:Y:S02]  /*0c10*/  F2I.U32.TRUNC.NTZ R0, R0 ;  /* 0x0000000000007305 */ /* 0x000ee4000020f000 */
[----:B------:R-:W-:-:S04]  /*0c20*/  IMAD R11, R11, R23, R10 ;  /* 0x000000170b0b7224 */ /* 0x000fc800078e020a */
[----:B------:R-:W-:Y:S01]  /*0c30*/  IMAD.IADD R9, R9, 0x1, R11 ;  /* 0x0000000109097824 */ /* 0x000fe200078e020b */
[----:B------:R-:W4:Y:S01]  /*0c40*/  LDC R24, c[0x0][0x608] ;  /* 0x00018200ff187b82 */ /* 0x000f220000000800 */
[----:B------:R-:W-:-:S03]  /*0c50*/  IMAD.MOV.U32 R11, RZ, RZ, -0x1 ;  /* 0xffffffffff0b7424 */ /* 0x000fc600078e00ff */
[-CC-:B0-----:R-:W-:Y:S02]  /*0c60*/  SHF.R.U64 R22, R8, R12.reuse, R9.reuse ;  /* 0x0000000c08167219 */ /* 0x181fe40000001209 */
[----:B------:R-:W-:Y:S02]  /*0c70*/  I2FP.F32.U32 R8, R3 ;  /* 0x0000000300087245 */ /* 0x000fe40000201000 */
[----:B------:R-:W0:Y:S01]  /*0c80*/  LDC R28, c[0x0][0x658] ;  /* 0x00019600ff1c7b82 */ /* 0x000e220000000800 */
[----:B-1----:R-:W-:Y:S01]  /*0c90*/  ISETP.NE.U32.AND P0, PT, R30, RZ, PT ;  /* 0x000000ff1e00720c */ /* 0x002fe20003f05070 */
[----:B---3--:R-:W-:Y:S02]  /*0ca0*/  IMAD.MOV R10, RZ, RZ, -R0 ;  /* 0x000000ffff0a7224 */ /* 0x008fe400078e0a00 */
[----:B------:R-:W-:Y:S01]  /*0cb0*/  FMUL R8, R8, UR4 ;  /* 0x0000000408087c20 */ /* 0x000fe20008400000 */
[----:B------:R-:W-:Y:S02]  /*0cc0*/  SHF.R.U32.HI R9, RZ, R12, R9 ;  /* 0x0000000cff097219 */ /* 0x000fe40000011609 */
[----:B------:R-:W-:Y:S01]  /*0cd0*/  ISETP.NE.AND.EX P0, PT, R31, RZ, PT, P0 ;  /* 0x000000ff1f00720c */ /* 0x000fe20003f05300 */
[----:B------:R1:W3:Y:S01]  /*0ce0*/  F2I.U32.TRUNC.NTZ R15, R8 ;  /* 0x00000008000f7305 */ /* 0x0002e2000020f000 */
[----:B------:R-:W1:Y:S01]  /*0cf0*/  LDC R20, c[0x0][0x148] ;  /* 0x00005200ff147b82 */ /* 0x000e620000000800 */
[----:B--2---:R-:W-:-:S07]  /*0d00*/  IMAD R0, R7, R10, R6 ;  /* 0x0000000a07007224 */ /* 0x004fce00078e0206 */
[----:B------:R-:W2:Y:S01]  /*0d10*/  LDC R26, c[0x0][0x600] ;  /* 0x00018000ff1a7b82 */ /* 0x000ea20000000800 */
[-CC-:B----4-:R-:W-:Y:S02]  /*0d20*/  SHF.R.U64 R32, R22, R24.reuse, R9.reuse ;  /* 0x0000001816207219 */ /* 0x190fe40000001209 */
[----:B------:R-:W-:Y:S01]  /*0d30*/  SHF.R.U32.HI R7, RZ, R24, R9 ;  /* 0x00000018ff077219 */ /* 0x000fe20000011609 */
[----:B------:R-:W-:-:S04]  /*0d40*/  IMAD.MOV.U32 R9, RZ, RZ, 0x1 ;  /* 0x00000001ff097424 */ /* 0x000fc800078e00ff */
[----:B------:R-:W4:Y:S01]  /*0d50*/  LDC R21, c[0x0][0x648] ;  /* 0x00019200ff157b82 */ /* 0x000f220000000800 */
[-C--:B0-----:R-:W-:Y:S02]  /*0d60*/  SHF.L.U32 R6, R11, R28.reuse, RZ ;  /* 0x0000001c0b067219 */ /* 0x081fe400000006ff */
[--C-:B------:R-:W-:Y:S02]  /*0d70*/  SHF.R.U64 R24, R32, R28, R7.reuse ;  /* 0x0000001c20187219 */ /* 0x100fe40000001207 */
[----:B------:R-:W-:Y:S02]  /*0d80*/  LOP3.LUT R13, RZ, R6, RZ, 0x33, !PT ;  /* 0x00000006ff0d7212 */ /* 0x000fe400078e33ff */
[-C--:B------:R-:W-:Y:S01]  /*0d90*/  SHF.R.U32.HI R7, RZ, R28.reuse, R7 ;  /* 0x0000001cff077219 */ /* 0x080fe20000011607 */
[----:B------:R-:W0:Y:S01]  /*0da0*/  LDC R23, c[0x0][0x638] ;  /* 0x00018e00ff177b82 */ /* 0x000e220000000800 */
[----:B------:R-:W-:Y:S01]  /*0db0*/  SHF.L.U32 R12, R9, R28, RZ ;  /* 0x0000001c090c7219 */ /* 0x000fe200000006ff */
[----:B------:R-:W-:-:S06]  /*0dc0*/  IMAD.MOV.U32 R6, RZ, RZ, R24 ;  /* 0x000000ffff067224 */ /* 0x000fcc00078e0018 */
[----:B------:R-:W0:Y:S01]  /*0dd0*/  LDC R101, c[0x0][0x610] ;  /* 0x00018400ff657b82 */ /* 0x000e220000000800 */
[----:B-1-3--:R-:W-:Y:S05]  /*0de0*/  @!P0 BRA `(.L_x_7) ;  /* 0x0000000000288947 */ /* 0x00afea0003800000 */
[----:B------:R-:W1:Y:S02]  /*0df0*/  LDC R11, c[0x0][0x64c] ;  /* 0x00019300ff0b7b82 */ /* 0x000e640000000800 */
[----:B-1----:R-:W-:-:S05]  /*0e00*/  IADD3 R11, P0, R24, R11, RZ ;  /* 0x0000000b180b7210 */ /* 0x002fca0007f1e0ff */
        /* <DEDUP_REMOVED lines=8> */
.L_x_7:
[----:B----4-:R-:W-:Y:S01]  /*0e90*/  SHF.R.U64 R6, R6, R21, R7 ;  /* 0x0000001506067219 */ /* 0x010fe20000001207 */
[----:B--2---:R-:W-:Y:S01]  /*0ea0*/  VIADD R7, R26, 0xffffffff ;  /* 0xffffffff1a077836 */ /* 0x004fe20000000000 */
[----:B------:R-:W-:Y:S01]  /*0eb0*/  LOP3.LUT R13, R32, R13, RZ, 0xc0, !PT ;  /* 0x0000000d200d7212 */ /* 0x000fe200078ec0ff */
[----:B------:R-:W-:Y:S02]  /*0ec0*/  IMAD.MOV R15, RZ, RZ, -R15 ;  /* 0x000000ffff0f7224 */ /* 0x000fe400078e0a0f */
[----:B------:R-:W-:Y:S02]  /*0ed0*/  IMAD.MOV R8, RZ, RZ, -R6 ;  /* 0x000000ffff087224 */ /* 0x000fe400078e0a06 */
[----:B------:R-:W-:Y:S01]  /*0ee0*/  IMAD R13, R12, R6, R13 ;  /* 0x000000060c0d7224 */ /* 0x000fe200078e020d */
[----:B------:R-:W-:Y:S01]  /*0ef0*/  LOP3.LUT R6, R22, R7, RZ, 0xc0, !PT ;  /* 0x0000000716067212 */ /* 0x000fe200078ec0ff */
[----:B------:R-:W-:Y:S02]  /*0f00*/  @P3 IMAD R0, R20, R15, R3 ;  /* 0x0000000f14003224 */ /* 0x000fe400078e0203 */
[----:B0-----:R-:W-:-:S02]  /*0f10*/  IMAD R3, R8, R23, R24 ;  /* 0x0000001708037224 */ /* 0x001fc400078e0218 */
[----:B------:R-:W-:Y:S02]  /*0f20*/  IMAD R101, R13, R101, R0 ;  /* 0x000000650d657224 */ /* 0x000fe400078e0200 */
[----:B------:R-:W-:Y:S02]  /*0f30*/  IMAD R6, R3, R26, R6 ;  /* 0x0000001a03067224 */ /* 0x000fe400078e0206 */
[----:B------:R-:W-:-:S03]  /*0f40*/  IMAD.MOV.U32 R0, RZ, RZ, 0x1 ;  /* 0x00000001ff007424 */ /* 0x000fc600078e00ff */
[----:B------:R-:W-:Y:S02]  /*0f50*/  SEL R99, R6, R101, !P3 ;  /* 0x0000006506637207 */ /* 0x000fe40005800000 */
[----:B------:R-:W-:-:S07]  /*0f60*/  SEL R101, R101, R6, !P3 ;  /* 0x0000000665657207 */ /* 0x000fce0005800000 */
.L_x_5:
[----:B------:R-:W-:-:S08]  /*0f70*/  NOP ;  /* 0x0000000000007918 */ /* 0x000fd00000000000 */
[----:B------:R-:W0:Y:S02]  /*0f80*/  USETMAXREG.TRY_ALLOC.CTAPOOL UP0, 0xe8 ;  /* 0x000000e8000079c8 */ /* 0x000e240008000600 */
[----:B0-----:R-:W-:-:S13]  /*0f90*/  PLOP3.LUT P0, PT, PT, PT, UP0, 0x80, 0x0 ;  /* 0x000000000000781c */ /* 0x001fda0003f0f008 */
[----:B------:R-:W-:Y:S05]  /*0fa0*/  @!P0 BRA `(.L_x_5) ;  /* 0xfffffffc00f08947 */ /* 0x000fea000383ffff */
[----:B------:R-:W-:Y:S01]  /*0fb0*/  ULDC.64 UR4, c[0x0][0x598] ;  /* 0x0001660000047ab9 */ /* 0x000fe20000000a00 */
[----:B------:R-:W-:Y:S01]  /*0fc0*/  ULDC.64 UR38, c[0x0][0x208] ;  /* 0x0000820000267ab9 */ /* 0x000fe20000000a00 */
[----:B------:R-:W-:-:S04]  /*0fd0*/  ISETP.NE.U32.AND P0, PT, RZ, UR4, PT ;  /* 0x00000004ff007c0c */ /* 0x000fc8000bf05070 */
[----:B------:R-:W-:-:S13]  /*0fe0*/  ISETP.NE.AND.EX P0, PT, RZ, UR5, PT, P0 ;  /* 0x00000005ff007c0c */ /* 0x000fda000bf05300 */
[----:B------:R-:W-:Y:S05]  /*0ff0*/  @!P0 BRA `(.L_x_8) ;  /* 0x00000000001c8947 */ /* 0x000fea0003800000 */
[----:B------:R-:W0:Y:S02]  /*1000*/  LDC.64 R6, c[0x0][0x598] ;  /* 0x00016600ff067b82 */ /* 0x000e240000000a00 */
[----:B0-----:R-:W2:Y:S02]  /*1010*/  LDG.E.64 R6, desc[UR38][R6.64] ;  /* 0x0000002606067981 */ /* 0x001ea4000c1e1b00 */
[----:B--2---:R-:W-:-:S04]  /*1020*/  ISETP.NE.U32.AND P0, PT, R6, RZ, PT ;  /* 0x000000ff0600720c */ /* 0x004fc80003f05070 */
[----:B------:R-:W-:-:S13]  /*1030*/  ISETP.NE.AND.EX P0, PT, R7, RZ, PT, P0 ;  /* 0x000000ff0700720c */ /* 0x000fda0003f05300 */
[----:B------:R-:W-:Y:S05]  /*1040*/  @!P0 BRA `(.L_x_8) ;  /* 0x0000000000088947 */ /* 0x000fea0003800000 */
[----:B------:R0:W5:Y:S01]  /*1050*/  LD.E R19, desc[UR38][R6.64] ;  /* 0x0000002606137980 */ /* 0x000162000c101900 */
[----:B------:R-:W-:Y:S05]  /*1060*/  BRA `(.L_x_9) ;  /* 0x0000000000247947 */ /* 0x000fea0003800000 */
.L_x_8:
[----:B------:R-:W-:Y:S02]  /*1070*/  ULDC.64 UR4, c[0x0][0x588] ;  /* 0x0001620000047ab9 */ /* 0x000fe40000000a00 */
[----:B------:R-:W-:-:S04]  /*1080*/  ISETP.NE.U32.AND P0, PT, RZ, UR4, PT ;  /* 0x00000004ff007c0c */ /* 0x000fc8000bf05070 */
[----:B------:R-:W-:-:S13]  /*1090*/  ISETP.NE.AND.EX P0, PT, RZ, UR5, PT, P0 ;  /* 0x00000005ff007c0c */ /* 0x000fda000bf05300 */
[----:B------:R-:W-:Y:S05]  /*10a0*/  @!P0 BRA `(.L_x_10) ;  /* 0x00000000000c8947 */ /* 0x000fea0003800000 */
[----:B------:R-:W0:Y:S02]  /*10b0*/  LDC.64 R6, c[0x0][0x588] ;  /* 0x00016200ff067b82 */ /* 0x000e240000000a00 */
[----:B0-----:R1:W5:Y:S01]  /*10c0*/  LDG.E R19, desc[UR38][R6.64] ;  /* 0x0000002606137981 */ /* 0x001362000c1e1900 */
[----:B------:R-:W-:Y:S05]  /*10d0*/  BRA `(.L_x_9) ;  /* 0x0000000000087947 */ /* 0x000fea0003800000 */
.L_x_10:
[----:B------:R-:W-:Y:S02]  /*10e0*/  ULDC UR4, c[0x0][0x580] ;  /* 0x0001600000047ab9 */ /* 0x000fe40000000800 */
[----:B------:R-:W-:-:S07]  /*10f0*/  IMAD.U32 R19, RZ, RZ, UR4 ;  /* 0x00000004ff137e24 */ /* 0x000fce000f8e00ff */
.L_x_9:
[----:B------:R-:W-:Y:S02]  /*1100*/  ULDC.64 UR4, c[0x0][0x5a0] ;  /* 0x0001680000047ab9 */ /* 0x000fe40000000a00 */
[----:B------:R-:W-:-:S04]  /*1110*/  ISETP.NE.U32.AND P0, PT, RZ, UR4, PT ;  /* 0x00000004ff007c0c */ /* 0x000fc8000bf05070 */
[----:B------:R-:W-:-:S13]  /*1120*/  ISETP.NE.AND.EX P0, PT, RZ, UR5, PT, P0 ;  /* 0x00000005ff007c0c */ /* 0x000fda000bf05300 */
[----:B------:R-:W-:Y:S05]  /*1130*/  @!P0 BRA `(.L_x_11) ;  /* 0x00000000001c8947 */ /* 0x000fea0003800000 */
[----:B01----:R-:W0:Y:S02]  /*1140*/  LDC.64 R6, c[0x0][0x5a0] ;  /* 0x00016800ff067b82 */ /* 0x003e240000000a00 */
[----:B0-----:R-:W2:Y:S02]  /*1150*/  LDG.E.64 R6, desc[UR38][R6.64] ;  /* 0x0000002606067981 */ /* 0x001ea4000c1e1b00 */
[----:B--2---:R-:W-:-:S04]  /*1160*/  ISETP.NE.U32.AND P0, PT, R6, RZ, PT ;  /* 0x000000ff0600720c */ /* 0x004fc80003f05070 */
[----:B------:R-:W-:-:S13]  /*1170*/  ISETP.NE.AND.EX P0, PT, R7, RZ, PT, P0 ;  /* 0x000000ff0700720c */ /* 0x000fda0003f05300 */
[----:B------:R-:W-:Y:S05]  /*1180*/  @!P0 BRA `(.L_x_11) ;  /* 0x0000000000088947 */ /* 0x000fea0003800000 */
[----:B------:R0:W5:Y:S01]  /*1190*/  LD.E R88, desc[UR38][R6.64] ;  /* 0x0000002606587980 */ /* 0x000162000c101900 */
[----:B------:R-:W-:Y:S05]  /*11a0*/  BRA `(.L_x_12) ;  /* 0x0000000000247947 */ /* 0x000fea0003800000 */
.L_x_11:
[----:B------:R-:W-:Y:S02]  /*11b0*/  ULDC.64 UR4, c[0x0][0x590] ;  /* 0x0001640000047ab9 */ /* 0x000fe40000000a00 */
[----:B------:R-:W-:-:S04]  /*11c0*/  ISETP.NE.U32.AND P0, PT, RZ, UR4, PT ;  /* 0x00000004ff007c0c */ /* 0x000fc8000bf05070 */
[----:B------:R-:W-:-:S13]  /*11d0*/  ISETP.NE.AND.EX P0, PT, RZ, UR5, PT, P0 ;  /* 0x00000005ff007c0c */ /* 0x000fda000bf05300 */
[----:B------:R-:W-:Y:S05]  /*11e0*/  @!P0 BRA `(.L_x_13) ;  /* 0x00000000000c8947 */ /* 0x000fea0003800000 */
[----:B------:R-:W2:Y:S02]  /*11f0*/  LDC.64 R88, c[0x0][0x590] ;  /* 0x00016400ff587b82 */ /* 0x000ea40000000a00 */
[----:B--2---:R2:W5:Y:S01]  /*1200*/  LDG.E R88, desc[UR38][R88.64] ;  /* 0x0000002658587981 */ /* 0x004562000c1e1900 */
[----:B------:R-:W-:Y:S05]  /*1210*/  BRA `(.L_x_12) ;  /* 0x0000000000087947 */ /* 0x000fea0003800000 */
.L_x_13:
[----:B------:R-:W-:Y:S02]  /*1220*/  ULDC UR4, c[0x0][0x584] ;  /* 0x0001610000047ab9 */ /* 0x000fe40000000800 */
[----:B------:R-:W-:-:S07]  /*1230*/  IMAD.U32 R88, RZ, RZ, UR4 ;  /* 0x00000004ff587e24 */ /* 0x000fce000f8e00ff */
.L_x_12:
[----:B------:R-:W-:-:S13]  /*1240*/  LOP3.LUT P0, RZ, R0, 0xff, RZ, 0xc0, !PT ;  /* 0x000000ff00ff7812 */ /* 0x000fda000780c0ff */
[----:B------:R-:W-:Y:S05]  /*1250*/  @!P0 EXIT ;  /* 0x000000000000894d */ /* 0x000fea0003800000 */
[----:B------:R-:W3:Y:S01]  /*1260*/  LDC R90, c[0x0][0x658] ;  /* 0x00019600ff5a7b82 */ /* 0x000ee20000000800 */
[----:B------:R-:W-:Y:S01]  /*1270*/  LOP3.LUT R14, R14, 0x1, RZ, 0xc0, !PT ;  /* 0x000000010e0e7812 */ /* 0x000fe200078ec0ff */
[----:B------:R-:W-:Y:S01]  /*1280*/  ULDC.64 UR6, c[0x0][0x288] ;  /* 0x0000a20000067ab9 */ /* 0x000fe20000000a00 */
[----:B------:R-:W-:Y:S01]  /*1290*/  SHF.R.U32.HI R0, RZ, 0x2, R4 ;  /* 0x00000002ff007819 */ /* 0x000fe20000011604 */
[----:B------:R-:W-:Y:S01]  /*12a0*/  UIADD3 UR4, UR7, 0xf, URZ ;  /* 0x0000000f07047890 */ /* 0x000fe2000fffe03f */
[----:B------:R-:W-:Y:S01]  /*12b0*/  SHF.R.U32.HI R5, RZ, 0x1, R5 ;  /* 0x00000001ff057819 */ /* 0x000fe20000011605 */
[----:B------:R-:W-:Y:S01]  /*12c0*/  IMAD.SHL.U32 R3, R14, 0x40, RZ ;  /* 0x000000400e037824 */ /* 0x000fe200078e00ff */
[----:B------:R-:W-:Y:S01]  /*12d0*/  LOP3.LUT R0, R0, 0x7, RZ, 0xc0, !PT ;  /* 0x0000000700007812 */ /* 0x000fe200078ec0ff */
[----:B------:R-:W4:Y:S01]  /*12e0*/  LDC.64 R92, c[0x0][0x5c8] ;  /* 0x00017200ff5c7b82 */ /* 0x000f220000000a00 */
[----:B------:R-:W-:Y:S01]  /*12f0*/  USHF.R.S32.HI UR5, URZ, 0x1f, UR4 ;  /* 0x0000001f3f057899 */ /* 0x000fe20008011404 */
[----:B------:R-:W-:Y:S01]  /*1300*/  LOP3.LUT R5, R5, 0x30, RZ, 0xc0, !PT ;  /* 0x0000003005057812 */ /* 0x000fe200078ec0ff */
[----:B01----:R-:W-:Y:S01]  /*1310*/  IMAD.MOV.U32 R7, RZ, RZ, 0x1 ;  /* 0x00000001ff077424 */ /* 0x003fe200078e00ff */
[--C-:B------:R-:W-:Y:S01]  /*1320*/  LOP3.LUT R22, R3, 0x40, R0.reuse, 0xe2, !PT ;  /* 0x0000004003167812 */ /* 0x100fe200078ee200 */
[----:B------:R-:W-:Y:S01]  /*1330*/  ULEA.HI UR5, UR5, UR4, URZ, 0x4 ;  /* 0x0000000405057291 */ /* 0x000fe2000f8f203f */
[-C--:B------:R-:W-:Y:S01]  /*1340*/  IADD3 R3, RZ, -R5.reuse, -R0 ;  /* 0x80000005ff037210 */ /* 0x080fe20007ffe800 */
[----:B------:R-:W-:Y:S01]  /*1350*/  IMAD.U32 R6, RZ, RZ, UR6 ;  /* 0x00000006ff067e24 */ /* 0x000fe2000f8e00ff */
[----:B------:R-:W-:Y:S01]  /*1360*/  LOP3.LUT R22, R22, R5, RZ, 0xfc, !PT ;  /* 0x0000000516167212 */ /* 0x000fe200078efcff */
[----:B------:R-:W-:Y:S01]  /*1370*/  USHF.R.S32.HI UR43, URZ, 0x4, UR5 ;  /* 0x000000043f2b7899 */ /* 0x000fe20008011405 */
[----:B------:R-:W-:Y:S01]  /*1380*/  IMAD.MOV.U32 R5, RZ, RZ, -0x1 ;  /* 0xffffffffff057424 */ /* 0x000fe200078e00ff */
[----:B--2---:R-:W-:Y:S01]  /*1390*/  LOP3.LUT R89, R4, 0x3, RZ, 0xc0, !PT ;  /* 0x0000000304597812 */ /* 0x004fe200078ec0ff */
[----:B------:R-:W-:Y:S01]  /*13a0*/  IMAD R3, R14, -0x40, R3 ;  /* 0xffffffc00e037824 */ /* 0x000fe200078e0203 */
[----:B------:R-:W-:Y:S01]  /*13b0*/  UISETP.LT.AND UP0, UPT, UR43, 0x1, UPT ;  /* 0x000000012b00788c */ /* 0x000fe2000bf01270 */
[----:B------:R-:W-:Y:S01]  /*13c0*/  LOP3.LUT R94, R4, 0x80, RZ, 0xc0, !PT ;  /* 0x00000080045e7812 */ /* 0x000fe200078ec0ff */
[----:B------:R-:W-:Y:S01]  /*13d0*/  ULDC UR4, c[0x0][0x284] ;  /* 0x0000a10000047ab9 */ /* 0x000fe20000000800 */
[-C--:B---3--:R-:W-:Y:S01]  /*13e0*/  SHF.L.U32 R5, R5, R90.reuse, RZ ;  /* 0x0000005a05057219 */ /* 0x088fe200000006ff */
[----:B------:R-:W-:Y:S01]  /*13f0*/  USEL UR44, UR43, 0x1, UP0 ;  /* 0x000000012b2c7887 */ /* 0x000fe20008000000 */
[----:B------:R-:W-:Y:S01]  /*1400*/  IMAD R89, R89, -0x2, R6 ;  /* 0xfffffffe59597824 */ /* 0x000fe200078e0206 */
[----:B------:R-:W-:Y:S01]  /*1410*/  SHF.L.U32 R90, R7, R90, RZ ;  /* 0x0000005a075a7219 */ /* 0x000fe200000006ff */
[----:B------:R-:W-:Y:S01]  /*1420*/  VIADD R96, R3, UR4 ;  /* 0x0000000403607c36 */ /* 0x000fe20008000000 */
[----:B------:R-:W-:Y:S01]  /*1430*/  LOP3.LUT R98, R18, 0x1, RZ, 0xfc, !PT ;  /* 0x0000000112627812 */ /* 0x000fe200078efcff */
[----:B------:R-:W-:Y:S01]  /*1440*/  IMAD.MOV.U32 R23, RZ, RZ, RZ ;  /* 0x000000ffff177224 */ /* 0x000fe200078e00ff */
[----:B------:R-:W-:Y:S01]  /*1450*/  SHF.R.U32.HI R94, RZ, 0x7, R94 ;  /* 0x00000007ff5e7819 */ /* 0x000fe2000001165e */
[----:B------:R-:W-:Y:S01]  /*1460*/  UIADD3 UR44, UR43, -UR44, URZ ;  /* 0x8000002c2b2c7290 */ /* 0x000fe2000fffe03f */
[C---:B----4-:R-:W-:Y:S01]  /*1470*/  SHF.L.U64.HI R91, R92.reuse, 0x3, R93 ;  /* 0x000000035c5b7819 */ /* 0x050fe2000001025d */
[----:B------:R-:W-:Y:S01]  /*1480*/  IMAD.SHL.U32 R92, R92, 0x8, RZ ;  /* 0x000000085c5c7824 */ /* 0x000fe200078e00ff */
[----:B------:R-:W-:Y:S01]  /*1490*/  LOP3.LUT R95, RZ, R5, RZ, 0x33, !PT ;  /* 0x00000005ff5f7212 */ /* 0x000fe200078e33ff */
[----:B------:R-:W-:Y:S01]  /*14a0*/  IMAD.SHL.U32 R93, R4, 0x2, RZ ;  /* 0x00000002045d7824 */ /* 0x000fe200078e00ff */
[----:B------:R-:W-:Y:S01]  /*14b0*/  UMOV UR40, URZ ;  /* 0x0000003f00287c82 */ /* 0x000fe20008000000 */
[----:B------:R-:W-:-:S06]  /*14c0*/  UMOV UR41, URZ ;  /* 0x0000003f00297c82 */ /* 0x000fcc0008000000 */
.L_x_159:
[----:B0-----:R-:W0:Y:S01]  /*14d0*/  SHFL.IDX PT, R0, R94, RZ, 0x1f ;  /* 0x00001fff5e007589 */ /* 0x001e2200000e0000 */
[----:B-1----:R-:W1:Y:S01]  /*14e0*/  S2UR UR7, SR_CgaCtaId ;  /* 0x00000000000779c3 */ /* 0x002e620000008800 */
[----:B------:R-:W-:Y:S01]  /*14f0*/  UMOV UR6, 0x400 ;  /* 0x0000040000067882 */ /* 0x000fe20000000000 */
[----:B0-----:R-:W-:Y:S01]  /*1500*/  R2UR UR4, R0 ;  /* 0x00000000000472ca */ /* 0x001fe200000e0000 */
[----:B-1----:R-:W-:-:S12]  /*1510*/  ULEA UR46, UR7, UR6, 0x18 ;  /* 0x00000006072e7291 */ /* 0x002fd8000f8ec03f */
[----:B------:R-:W-:-:S04]  /*1520*/  ULEA.HI UR5, UR4, UR4, URZ, 0x1 ;  /* 0x0000000404057291 */ /* 0x000fc8000f8f083f */
[----:B------:R-:W-:-:S04]  /*1530*/  ULOP3.LUT UR5, UR5, 0x1ffffe, URZ, 0xc0, !UPT ;  /* 0x001ffffe05057892 */ /* 0x000fc8000f8ec03f */
[----:B------:R-:W-:-:S03]  /*1540*/  UIADD3 UR5, UR4, -UR5, URZ ;  /* 0x8000000504057290 */ /* 0x000fc6000fffe03f */
[----:B------:R-:W-:Y:S01]  /*1550*/  ULDC UR4, c[0x0][0x28c] ;  /* 0x0000a30000047ab9 */ /* 0x000fe20000000800 */
[----:B------:R-:W-:Y:S01]  /*1560*/  ULEA UR5, UR5, UR46, 0xb ;  /* 0x0000002e05057291 */ /* 0x000fe2000f8e583f */
[----:B------:R-:W-:-:S03]  /*1570*/  ISETP.LT.AND P0, PT, RZ, UR4, PT ;  /* 0x00000004ff007c0c */ /* 0x000fc6000bf01270 */
[----:B------:R-:W-:-:S04]  /*1580*/  UIADD3 UR5, UR5, 0x280, URZ ;  /* 0x0000028005057890 */ /* 0x000fc8000fffe03f */
[----:B------:R-:W-:-:S04]  /*1590*/  USHF.R.U32.HI UR5, URZ, 0x4, UR5 ;  /* 0x000000043f057899 */ /* 0x000fc80008011605 */
[----:B------:R-:W-:-:S04]  /*15a0*/  ULOP3.LUT UR5, UR5, 0x3fff, URZ, 0xc0, !UPT ;  /* 0x00003fff05057892 */ /* 0x000fc8000f8ec03f */
[----:B------:R-:W-:Y:S01]  /*15b0*/  ULOP3.LUT UR45, UR5, 0x10000, URZ, 0xfc, !UPT ;  /* 0x00010000052d7892 */ /* 0x000fe2000f8efc3f */
[----:B--2345:R-:W-:Y:S11]  /*15c0*/  @P0 BRA `(.L_x_14) ;  /* 0x0000000000400947 */ /* 0x03cff60003800000 */
[----:B------:R-:W-:Y:S01]  /*15d0*/  MOV R0, 0x0 ;  /* 0x0000000000007802 */ /* 0x000fe20000000f00 */
[----:B------:R-:W-:Y:S01]  /*15e0*/  ULDC.64 UR4, c[0x4][0x68] ;  /* 0x01001a0000047ab9 */ /* 0x000fe20000000a00 */
[----:B------:R-:W-:Y:S01]  /*15f0*/  ULDC.64 UR6, c[0x4][0x8] ;  /* 0x0100020000067ab9 */ /* 0x000fe20000000a00 */
[----:B------:R-:W-:Y:S01]  /*1600*/  IMAD.U32 R4, RZ, RZ, UR4 ;  /* 0x00000004ff047e24 */ /* 0x000fe2000f8e00ff */
[----:B------:R0:W1:Y:S01]  /*1610*/  LDC.64 R14, c[0x4][R0] ;  /* 0x01000000000e7b82 */ /* 0x0000620000000a00 */
[----:B------:R-:W-:Y:S01]  /*1620*/  IMAD.U32 R5, RZ, RZ, UR5 ;  /* 0x00000005ff057e24 */ /* 0x000fe2000f8e00ff */
[----:B------:R-:W-:Y:S01]  /*1630*/  ULDC.64 UR4, c[0x4][0x70] ;  /* 0x01001c0000047ab9 */ /* 0x000fe20000000a00 */
[----:B------:R-:W-:Y:S02]  /*1640*/  IMAD.U32 R10, RZ, RZ, UR6 ;  /* 0x00000006ff0a7e24 */ /* 0x000fe4000f8e00ff */
[----:B------:R-:W-:Y:S02]  /*1650*/  IMAD.U32 R6, RZ, RZ, UR4 ;  /* 0x00000004ff067e24 */ /* 0x000fe4000f8e00ff */
[----:B------:R-:W-:-:S02]  /*1660*/  IMAD.U32 R7, RZ, RZ, UR5 ;  /* 0x00000005ff077e24 */ /* 0x000fc4000f8e00ff */
[----:B------:R-:W-:Y:S02]  /*1670*/  IMAD.U32 R11, RZ, RZ, UR7 ;  /* 0x00000007ff0b7e24 */ /* 0x000fe4000f8e00ff */
[----:B------:R-:W-:Y:S02]  /*1680*/  IMAD.MOV.U32 R8, RZ, RZ, 0x1e1 ;  /* 0x000001e1ff087424 */ /* 0x000fe400078e00ff */
[----:B------:R-:W-:Y:S02]  /*1690*/  IMAD.MOV.U32 R12, RZ, RZ, 0x1 ;  /* 0x00000001ff0c7424 */ /* 0x000fe400078e00ff */
[----:B0-----:R-:W-:-:S07]  /*16a0*/  IMAD.MOV.U32 R13, RZ, RZ, RZ ;  /* 0x000000ffff0d7224 */ /* 0x001fce00078e00ff */
[----:B------:R-:W-:-:S07]  /*16b0*/  LEPC R20, `(.L_x_14) ;  /* 0x000000001014794e */ /* 0x000fce0000000000 */
[----:B-1---5:R-:W-:Y:S05]  /*16c0*/  CALL.ABS.NOINC R14 ;  /* 0x000000000e007343 */ /* 0x022fea0003c00000 */
.L_x_14:
[----:B------:R-:W-:-:S13]  /*16d0*/  ISETP.NE.AND P0, PT, R98, 0x3, PT ;  /* 0x000000036200780c */ /* 0x000fda0003f05270 */
[----:B------:R-:W-:Y:S05]  /*16e0*/  @!P0 BRA `(.L_x_15) ;  /* 0x0000000000048947 */ /* 0x000fea0003800000 */
[----:B------:R-:W-:Y:S01]  /*16f0*/  BPT.TRAP 0x1 ;  /* 0x000000040000795c */ /* 0x000fe20000300000 */
.L_x_15:
[----:B------:R-:W-:Y:S02]  /*1700*/  IMAD.U32 R3, RZ, RZ, UR41 ;  /* 0x00000029ff037e24 */ /* 0x000fe4000f8e00ff */
[----:B------:R-:W-:-:S03]  /*1710*/  IMAD.U32 R0, RZ, RZ, UR40 ;  /* 0x00000028ff007e24 */ /* 0x000fc6000f8e00ff */
[----:B------:R-:W-:Y:S02]  /*1720*/  LEA R3, R3, UR46, 0x3 ;  /* 0x0000002e03037c11 */ /* 0x000fe4000f8e18ff */
[----:B------:R-:W-:-:S04]  /*1730*/  SHF.L.U32 R0, R0, 0x1f, RZ ;  /* 0x0000001f00007819 */ /* 0x000fc800000006ff */
[----:B------:R0:W1:Y:S01]  /*1740*/  SYNCS.PHASECHK.TRANS64.TRYWAIT P1, [R3+URZ], R0 ;  /* 0x00000000030075a7 */ /* 0x000062000802017f */
[----:B------:R-:W-:Y:S05]  /*1750*/  @!P0 BRA `(.L_x_16) ;  /* 0x0000000000048947 */ /* 0x000fea0003800000 */
[----:B------:R-:W-:Y:S01]  /*1760*/  BPT.TRAP 0x1 ;  /* 0x000000040000795c */ /* 0x000fe20000300000 */
.L_x_16:
[----:B------:R-:W-:-:S05]  /*1770*/  IMAD.U32 R4, RZ, RZ, UR44 ;  /* 0x0000002cff047e24 */ /* 0x000fca000f8e00ff */
[----:B------:R-:W-:Y:S01]  /*1780*/  ISETP.GE.AND P2, PT, R4, 0x1, PT ;  /* 0x000000010400780c */ /* 0x000fe20003f46270 */
[----:B-1----:R-:W-:-:S12]  /*1790*/  @P1 BRA `(.L_x_17) ;  /* 0x0000000000081947 */ /* 0x002fd80003800000 */
[----:B------:R-:W1:Y:S02]  /*17a0*/  SYNCS.PHASECHK.TRANS64.TRYWAIT P1, [R3+URZ], R0 ;  /* 0x00000000030075a7 */ /* 0x000e64000802017f */
[----:B-1----:R-:W-:Y:S05]  /*17b0*/  @!P1 BRA `(.L_x_18) ;  /* 0x0000007000249947 */ /* 0x002fea0003800000 */
.L_x_17:
[----:B------:R-:W-:Y:S05]  /*17c0*/  WARPSYNC.ALL ;  /* 0x0000000000007948 */ /* 0x000fea0003800000 */
[----:B------:R-:W-:Y:S01]  /*17d0*/  UIADD3 UR4, UR46, 0x1c280, URZ ;  /* 0x0001c2802e047890 */ /* 0x000fe2000fffe03f */
[----:B------:R-:W-:Y:S01]  /*17e0*/  WARPGROUP.ARRIVE ;  /* 0x00000000000079c5 */ /* 0x000fe20000000000 */
[----:B------:R-:W-:Y:S01]  /*17f0*/  UMOV UR5, 0xc0000010 ;  /* 0xc000001000057882 */ /* 0x000fe20000000000 */
[----:B------:R-:W-:Y:S01]  /*1800*/  UMOV UR7, 0xc0000010 ;  /* 0xc000001000077882 */ /* 0x000fe20000000000 */
[----:B------:R-:W-:-:S04]  /*1810*/  USHF.R.U32.HI UR4, URZ, 0x4, UR4 ;  /* 0x000000043f047899 */ /* 0x000fc80008011604 */
[----:B------:R-:W-:-:S04]  /*1820*/  ULOP3.LUT UR4, UR4, 0x3fff, URZ, 0xc0, !UPT ;  /* 0x00003fff04047892 */ /* 0x000fc8000f8ec03f */
[----:B------:R-:W-:Y:S02]  /*1830*/  ULOP3.LUT UR10, UR4, 0x10000, URZ, 0xfc, !UPT ;  /* 0x00010000040a7892 */ /* 0x000fe4000f8efc3f */
[----:B------:R-:W-:Y:S02]  /*1840*/  ULEA UR4, UR41, UR45, 0x8 ;  /* 0x0000002d29047291 */ /* 0x000fe4000f8e403f */
[----:B------:R-:W-:-:S09]  /*1850*/  ULEA UR6, UR41, UR10, 0x8 ;  /* 0x0000000a29067291 */ /* 0x000fd2000f8e403f */
[----:B------:R-:W-:Y:S03]  /*1860*/  HGMMA.64x128x16.F32.BF16 R24, gdesc[UR4], RZ, !UPT, gsb0 ;  /* 0x01e00000041879f0 */ /* 0x000fe6000c0018ff */
[----:B------:R-:W-:Y:S02]  /*1870*/  WARPGROUP.DEPBAR.LE gsb0, 0x0 ;  /* 0x00008000000079c5 */ /* 0x000fe40000010000 */
[----:B------:R-:W-:Y:S05]  /*1880*/  @!P2 BRA `(.L_x_19) ;  /* 0x0000000000c0a947 */ /* 0x000fea0003800000 */
[----:B------:R-:W-:Y:S01]  /*1890*/  UIADD3 UR4, UR41, 0x1, URZ ;  /* 0x0000000129047890 */ /* 0x000fe2000fffe03f */
[----:B01----:R-:W-:Y:S01]  /*18a0*/  IMAD.U32 R0, RZ, RZ, UR44 ;  /* 0x0000002cff007e24 */ /* 0x003fe2000f8e00ff */
[----:B------:R-:W-:Y:S02]  /*18b0*/  UMOV UR9, UR41 ;  /* 0x0000002900097c82 */ /* 0x000fe40008000000 */
[----:B------:R-:W-:-:S04]  /*18c0*/  UISETP.NE.AND UP0, UPT, UR4, 0x1c, UPT ;  /* 0x0000001c0400788c */ /* 0x000fc8000bf05270 */
[----:B------:R-:W-:Y:S02]  /*18d0*/  USEL UR5, URZ, 0x1, UP0 ;  /* 0x000000013f057887 */ /* 0x000fe40008000000 */
[----:B------:R-:W-:Y:S02]  /*18e0*/  USEL UR8, UR4, URZ, UP0 ;  /* 0x0000003f04087287 */ /* 0x000fe40008000000 */
[----:B------:R-:W-:-:S06]  /*18f0*/  ULOP3.LUT UR5, UR40, UR5, URZ, 0x3c, !UPT ;  /* 0x0000000528057292 */ /* 0x000fcc000f8e3c3f */
[----:B------:R-:W-:-:S07]  /*1900*/  IMAD.U32 R5, RZ, RZ, UR5 ;  /* 0x00000005ff057e24 */ /* 0x000fce000f8e00ff */
.L_x_26:
[----:B01----:R-:W-:Y:S05]  /*1910*/  @!P0 BRA `(.L_x_20) ;  /* 0x0000000000048947 */ /* 0x003fea0003800000 */
[----:B------:R-:W-:Y:S01]  /*1920*/  BPT.TRAP 0x1 ;  /* 0x000000040000795c */ /* 0x000fe20000300000 */
.L_x_20:
[----:B------:R-:W0:Y:S01]  /*1930*/  S2UR UR5, SR_CgaCtaId ;  /* 0x00000000000579c3 */ /* 0x000e220000008800 */
[----:B------:R-:W-:Y:S01]  /*1940*/  UMOV UR4, 0x400 ;  /* 0x0000040000047882 */ /* 0x000fe20000000000 */
[----:B------:R-:W-:Y:S01]  /*1950*/  SHF.L.U32 R3, R5, 0x1f, RZ ;  /* 0x0000001f05037819 */ /* 0x000fe200000006ff */
[----:B0-----:R-:W-:-:S04]  /*1960*/  ULEA UR11, UR5, UR4, 0x18 ;  /* 0x00000004050b7291 */ /* 0x001fc8000f8ec03f */
[----:B------:R-:W-:-:S09]  /*1970*/  ULEA UR4, UR8, UR11, 0x3 ;  /* 0x0000000b08047291 */ /* 0x000fd2000f8e183f */
[----:B------:R0:W1:Y:S01]  /*1980*/  SYNCS.PHASECHK.TRANS64.TRYWAIT P1, [UR4], R3 ;  /* 0x00000003ff0075a7 */ /* 0x0000620008020144 */
[----:B------:R-:W-:Y:S05]  /*1990*/  @!P0 BRA `(.L_x_21) ;  /* 0x0000000000048947 */ /* 0x000fea0003800000 */
[----:B------:R-:W-:Y:S01]  /*19a0*/  BPT.TRAP 0x1 ;  /* 0x000000040000795c */ /* 0x000fe20000300000 */
.L_x_21:
[----:B-1----:R-:W-:Y:S05]  /*19b0*/  @P1 BRA `(.L_x_22) ;  /* 0x0000000000081947 */ /* 0x002fea0003800000 */
[----:B------:R-:W1:Y:S02]  /*19c0*/  SYNCS.PHASECHK.TRANS64.TRYWAIT P1, [UR4], R3 ;  /* 0x00000003ff0075a7 */ /* 0x000e640008020144 */
[----:B-1----:R-:W-:Y:S05]  /*19d0*/  @!P1 BRA `(.L_x_23) ;  /* 0x0000006c00b09947 */ /* 0x002fea0003800000 */
.L_x_22:
[----:B------:R-:W-:Y:S01]  /*19e0*/  ULEA UR4, UR8, UR45, 0x8 ;  /* 0x0000002d08047291 */ /* 0x000fe2000f8e403f */
[----:B------:R-:W-:Y:S01]  /*19f0*/  WARPGROUP.ARRIVE ;  /* 0x00000000000079c5 */ /* 0x000fe20000000000 */
[----:B------:R-:W-:Y:S01]  /*1a00*/  ULEA UR6, UR8, UR10, 0x8 ;  /* 0x0000000a08067291 */ /* 0x000fe2000f8e403f */
[----:B------:R-:W-:Y:S01]  /*1a10*/  UMOV UR5, 0xc0000010 ;  /* 0xc000001000057882 */ /* 0x000fe20000000000 */
[----:B------:R-:W-:-:S07]  /*1a20*/  UMOV UR7, 0xc0000010 ;  /* 0xc000001000077882 */ /* 0x000fce0000000000 */
[----:B------:R-:W-:Y:S03]  /*1a30*/  HGMMA.64x128x16.F32.BF16 R24, gdesc[UR4], R24, gsb0 ;  /* 0x01e00000041879f0 */ /* 0x000fe60008001818 */
[----:B------:R-:W-:Y:S02]  /*1a40*/  WARPGROUP.DEPBAR.LE gsb0, 0x0 ;  /* 0x00008000000079c5 */ /* 0x000fe40000010000 */
[----:B------:R-:W-:Y:S05]  /*1a50*/  @!P0 BRA `(.L_x_24) ;  /* 0x0000000000048947 */ /* 0x000fea0003800000 */
[----:B------:R-:W-:Y:S01]  /*1a60*/  BPT.TRAP 0x1 ;  /* 0x000000040000795c */ /* 0x000fe20000300000 */
.L_x_24:
[----:B------:R-:W-:Y:S01]  /*1a70*/  ULEA UR4, UR9, UR11, 0x3 ;  /* 0x0000000b09047291 */ /* 0x000fe2000f8e183f */
[----:B------:R-:W-:-:S03]  /*1a80*/  ISETP.GT.U32.AND P1, PT, R18, 0x1, PT ;  /* 0x000000011200780c */ /* 0x000fc60003f24070 */
[----:B------:R-:W-:-:S04]  /*1a90*/  UIADD3 UR4, UR4, 0xe0, URZ ;  /* 0x000000e004047890 */ /* 0x000fc8000fffe03f */
[----:B------:R-:W-:-:S09]  /*1aa0*/  UPRMT UR4, URZ, 0x654, UR4 ;  /* 0x000006543f047896 */ /* 0x000fd20008000004 */
[----:B------:R-:W-:Y:S01]  /*1ab0*/  SYNCS.ARRIVE.TRANS64.RED.A1T0 RZ, [UR4], RZ ;  /* 0x000000ffffff79a7 */ /* 0x000fe20008100404 */
[----:B------:R-:W-:Y:S05]  /*1ac0*/  @P1 BRA `(.L_x_25) ;  /* 0x0000000000041947 */ /* 0x000fea0003800000 */
[----:B------:R-:W-:Y:S01]  /*1ad0*/  BPT.TRAP 0x1 ;  /* 0x000000040000795c */ /* 0x000fe20000300000 */
.L_x_25:
[----:B------:R-:W-:Y:S01]  /*1ae0*/  UIADD3 UR8, UR8, 0x1, URZ ;  /* 0x0000000108087890 */ /* 0x000fe2000fffe03f */
[C---:B------:R-:W-:Y:S01]  /*1af0*/  ISETP.GT.AND P1, PT, R0.reuse, 0x1, PT ;  /* 0x000000010000780c */ /* 0x040fe20003f24270 */
[----:B------:R-:W-:Y:S01]  /*1b00*/  UIADD3 UR9, UR9, 0x1, URZ ;  /* 0x0000000109097890 */ /* 0x000fe2000fffe03f */
[----:B------:R-:W-:Y:S01]  /*1b10*/  VIADD R0, R0, 0xffffffff ;  /* 0xffffffff00007836 */ /* 0x000fe20000000000 */
[----:B------:R-:W-:Y:S02]  /*1b20*/  UISETP.NE.AND UP0, UPT, UR8, 0x1c, UPT ;  /* 0x0000001c0800788c */ /* 0x000fe4000bf05270 */
[----:B------:R-:W-:Y:S02]  /*1b30*/  UISETP.NE.AND UP1, UPT, UR9, 0x1c, UPT ;  /* 0x0000001c0900788c */ /* 0x000fe4000bf25270 */
[----:B------:R-:W-:Y:S02]  /*1b40*/  USEL UR4, URZ, 0x1, UP0 ;  /* 0x000000013f047887 */ /* 0x000fe40008000000 */
[----:B------:R-:W-:-:S02]  /*1b50*/  USEL UR8, UR8, URZ, UP0 ;  /* 0x0000003f08087287 */ /* 0x000fc40008000000 */
[----:B------:R-:W-:Y:S02]  /*1b60*/  USEL UR9, UR9, URZ, UP1 ;  /* 0x0000003f09097287 */ /* 0x000fe40008800000 */
[----:B------:R-:W-:Y:S01]  /*1b70*/  LOP3.LUT R5, R5, UR4, RZ, 0x3c, !PT ;  /* 0x0000000405057c12 */ /* 0x000fe2000f8e3cff */
[----:B------:R-:W-:Y:S09]  /*1b80*/  @P1 BRA `(.L_x_26) ;  /* 0xfffffffc00601947 */ /* 0x000ff2000383ffff */
.L_x_19:
[----:B01----:R-:W0:Y:S02]  /*1b90*/  LDC R0, c[0x0][0x28c] ;  /* 0x0000a300ff007b82 */ /* 0x003e240000000800 */
[----:B0-----:R-:W-:-:S13]  /*1ba0*/  ISETP.GE.AND P1, PT, R0, 0x1, PT ;  /* 0x000000010000780c */ /* 0x001fda0003f26270 */
[----:B------:R-:W-:Y:S05]  /*1bb0*/  @!P1 BRA `(.L_x_27) ;  /* 0x0000000000409947 */ /* 0x000fea0003800000 */
[----:B------:R-:W-:Y:S05]  /*1bc0*/  @!P0 BRA `(.L_x_28) ;  /* 0x0000000000048947 */ /* 0x000fea0003800000 */
[----:B------:R-:W-:Y:S01]  /*1bd0*/  BPT.TRAP 0x1 ;  /* 0x000000040000795c */ /* 0x000fe20000300000 */
.L_x_28:
[----:B------:R-:W0:Y:S01]  /*1be0*/  S2UR UR7, SR_CgaCtaId ;  /* 0x00000000000779c3 */ /* 0x000e220000008800 */
[----:B------:R-:W-:Y:S01]  /*1bf0*/  UIADD3 UR6, UR44, UR41, URZ ;  /* 0x000000292c067290 */ /* 0x000fe2000fffe03f */
[----:B------:R-:W-:-:S03]  /*1c00*/  ISETP.GT.U32.AND P0, PT, R18, 0x1, PT ;  /* 0x000000011200780c */ /* 0x000fc60003f04070 */
[----:B------:R-:W-:-:S04]  /*1c10*/  USHF.R.U32.HI UR4, URZ, 0x2, UR6 ;  /* 0x000000023f047899 */ /* 0x000fc80008011606 */
[----:B------:R-:W-:-:S07]  /*1c20*/  UIMAD.WIDE.U32 UR4, UR4, 0x24924925, URZ ;  /* 0x24924925040478a5 */ /* 0x000fce000f8e003f */
[----:B------:R-:W-:Y:S02]  /*1c30*/  UMOV UR4, 0x400 ;  /* 0x0000040000047882 */ /* 0x000fe40000000000 */
[----:B0-----:R-:W-:Y:S02]  /*1c40*/  ULEA UR7, UR7, UR4, 0x18 ;  /* 0x0000000407077291 */ /* 0x001fe4000f8ec03f */
[----:B------:R-:W-:-:S04]  /*1c50*/  UIMAD UR4, UR5, -0x1c, UR6 ;  /* 0xffffffe4050478a4 */ /* 0x000fc8000f8e0206 */
[----:B------:R-:W-:-:S04]  /*1c60*/  ULEA UR4, UR4, UR7, 0x3 ;  /* 0x0000000704047291 */ /* 0x000fc8000f8e183f */
[----:B------:R-:W-:-:S04]  /*1c70*/  UIADD3 UR4, UR4, 0xe0, URZ ;  /* 0x000000e004047890 */ /* 0x000fc8000fffe03f */
[----:B------:R-:W-:-:S09]  /*1c80*/  UPRMT UR4, URZ, 0x654, UR4 ;  /* 0x000006543f047896 */ /* 0x000fd20008000004 */
[----:B------:R-:W-:Y:S01]  /*1c90*/  SYNCS.ARRIVE.TRANS64.RED.A1T0 RZ, [UR4], RZ ;  /* 0x000000ffffff79a7 */ /* 0x000fe20008100404 */
[----:B------:R-:W-:Y:S05]  /*1ca0*/  @P0 BRA `(.L_x_27) ;  /* 0x0000000000040947 */ /* 0x000fea0003800000 */
[----:B------:R-:W-:Y:S01]  /*1cb0*/  BPT.TRAP 0x1 ;  /* 0x000000040000795c */ /* 0x000fe20000300000 */
.L_x_27:
[----:B------:R-:W-:Y:S01]  /*1cc0*/  IMAD.SHL.U32 R6, R99, 0x80, RZ ;  /* 0x0000008063067824 */ /* 0x000fe200078e00ff */
[----:B------:R-:W-:Y:S01]  /*1cd0*/  UIADD3 UR41, UR43, UR41, URZ ;  /* 0x000000292b297290 */ /* 0x000fe2000fffe03f */
[----:B------:R-:W-:Y:S01]  /*1ce0*/  SHF.R.S32.HI R13, RZ, 0x1f, R97 ;  /* 0x0000001fff0d7819 */ /* 0x000fe20000011461 */
[----:B------:R-:W-:Y:S01]  /*1cf0*/  ULDC UR7, c[0x0][0x288] ;  /* 0x0000a20000077ab9 */ /* 0x000fe20000000800 */
[----:B------:R-:W-:Y:S01]  /*1d00*/  IMAD.SHL.U32 R3, R101, 0x80, RZ ;  /* 0x0000008065037824 */ /* 0x000fe200078e00ff */
[C---:B------:R-:W-:Y:S01]  /*1d10*/  LOP3.LUT R8, R6.reuse, 0x6, R93, 0xf8, !PT ;  /* 0x0000000606087812 */ /* 0x040fe200078ef85d */
[----:B------:R-:W-:Y:S01]  /*1d20*/  UISETP.GT.U32.AND UP0, UPT, UR41, 0x1b, UPT ;  /* 0x0000001b2900788c */ /* 0x000fe2000bf04070 */
[----:B------:R-:W-:Y:S01]  /*1d30*/  ISETP.GE.AND P0, PT, R6, UR7, PT ;  /* 0x0000000706007c0c */ /* 0x000fe2000bf06270 */
[----:B------:R-:W-:Y:S01]  /*1d40*/  ULDC.64 UR4, c[0x0][0x5d0] ;  /* 0x0001740000047ab9 */ /* 0x000fe20000000a00 */
[--C-:B------:R-:W-:Y:S01]  /*1d50*/  SHF.R.S32.HI R9, RZ, 0x1f, R8.reuse ;  /* 0x0000001fff097819 */ /* 0x100fe20000011408 */
[----:B------:R-:W-:Y:S01]  /*1d60*/  ULDC UR10, c[0x0][0x284] ;  /* 0x0000a100000a7ab9 */ /* 0x000fe20000000800 */
[----:B------:R-:W-:Y:S01]  /*1d70*/  IMAD R0, R13, UR4, RZ ;  /* 0x000000040d007c24 */ /* 0x000fe2000f8e02ff */
[----:B------:R-:W-:Y:S01]  /*1d80*/  UISETP.LT.U32.AND UP0, UPT, UR43, 0x1c, UP0 ;  /* 0x0000001c2b00788c */ /* 0x000fe20008701070 */
[----:B------:R-:W-:Y:S01]  /*1d90*/  ISETP.GE.OR P0, PT, R3, UR10, P0 ;  /* 0x0000000a03007c0c */ /* 0x000fe20008706670 */
[----:B------:R-:W-:Y:S01]  /*1da0*/  UISETP.GE.U32.AND UP1, UPT, UR43, 0x1c, UPT ;  /* 0x0000001c2b00788c */ /* 0x000fe2000bf26070 */
[----:B------:R-:W-:Y:S01]  /*1db0*/  IMAD.WIDE.U32 R4, R97, UR4, R8 ;  /* 0x0000000461047c25 */ /* 0x000fe2000f8e0008 */
[----:B------:R-:W-:-:S02]  /*1dc0*/  USHF.R.U32.HI UR4, URZ, 0x2, UR41 ;  /* 0x000000023f047899 */ /* 0x000fc40008011629 */
[----:B------:R-:W-:Y:S01]  /*1dd0*/  USEL UR6, URZ, 0x1, !UP0 ;  /* 0x000000013f067887 */ /* 0x000fe2000c000000 */
[----:B------:R-:W-:Y:S01]  /*1de0*/  IMAD R7, R97, UR5, R0 ;  /* 0x0000000561077c24 */ /* 0x000fe2000f8e0200 */
[----:B------:R-:W-:Y:S01]  /*1df0*/  ULDC.64 UR8, c[0x0][0x5c8] ;  /* 0x0001720000087ab9 */ /* 0x000fe20000000a00 */
[----:B------:R-:W-:Y:S01]  /*1e00*/  IMAD.WIDE R100, R101, 0x80, R22 ;  /* 0x0000008065647825 */ /* 0x000fe200078e0216 */
[----:B------:R-:W-:Y:S02]  /*1e10*/  UIMAD.WIDE.U32 UR4, UR4, 0x24924925, URZ ;  /* 0x24924925040478a5 */ /* 0x000fe4000f8e003f */
[----:B------:R-:W-:Y:S01]  /*1e20*/  ULOP3.LUT UR40, UR40, UR6, URZ, 0x3c, !UPT ;  /* 0x0000000628287292 */ /* 0x000fe2000f8e3c3f */
[----:B------:R-:W-:Y:S01]  /*1e30*/  IMAD R11, R101, UR8, RZ ;  /* 0x00000008650b7c24 */ /* 0x000fe2000f8e02ff */
[----:B------:R-:W-:Y:S01]  /*1e40*/  UIMAD UR41, UR5, -0x1c, UR41 ;  /* 0xffffffe4052978a4 */ /* 0x000fe2000f8e0229 */
[----:B------:R-:W-:Y:S01]  /*1e50*/  IMAD.IADD R5, R5, 0x1, R7 ;  /* 0x0000000105057824 */ /* 0x000fe200078e0207 */
[----:B------:R-:W-:Y:S01]  /*1e60*/  @UP1 ULOP3.LUT UR40, UR40, 0x1, UR5, 0x78, !UPT ;  /* 0x0000000128281892 */ /* 0x000fe2000f8e7805 */
[----:B------:R-:W-:-:S02]  /*1e70*/  IMAD R11, R100, UR9, R11 ;  /* 0x00000009640b7c24 */ /* 0x000fc4000f8e020b */
[----:B------:R-:W-:-:S04]  /*1e80*/  IMAD.WIDE.U32 R102, R100, UR8, R4 ;  /* 0x0000000864667c25 */ /* 0x000fc8000f8e0004 */
[----:B------:R-:W-:Y:S01]  /*1e90*/  IMAD.MOV.U32 R0, RZ, RZ, -0x1 ;  /* 0xffffffffff007424 */ /* 0x000fe200078e00ff */
[----:B------:R-:W-:Y:S06]  /*1ea0*/  @P0 BRA `(.L_x_29) ;  /* 0x00000040001c0947 */ /* 0x000fec0003800000 */
[----:B-----5:R-:W-:Y:S01]  /*1eb0*/  FSETP.NEU.AND P0, PT, R88, RZ, PT ;  /* 0x000000ff5800720b */ /* 0x020fe20003f0d000 */
[----:B------:R-:W-:Y:S01]  /*1ec0*/  IMAD.IADD R4, R89, 0x1, -R6 ;  /* 0x0000000159047824 */ /* 0x000fe200078e0a06 */
[----:B------:R-:W-:Y:S01]  /*1ed0*/  BSSY B0, `(.L_x_29) ;  /* 0x0000404000007945 */ /* 0x000fe20003800000 */
[----:B------:R-:W-:Y:S02]  /*1ee0*/  IMAD.IADD R3, R96, 0x1, -R3 ;  /* 0x0000000160037824 */ /* 0x000fe400078e0a03 */
[----:B------:R-:W-:Y:S01]  /*1ef0*/  IMAD.IADD R99, R103, 0x1, R11 ;  /* 0x0000000167637824 */ /* 0x000fe200078e020b */
[----:B------:R-:W-:-:S04]  /*1f00*/  ISETP.GT.AND P2, PT, R4, RZ, PT ;  /* 0x000000ff0400720c */ /* 0x000fc80003f44270 */
[----:B------:R-:W-:-:S03]  /*1f10*/  ISETP.GT.AND P1, PT, R3, RZ, P2 ;  /* 0x000000ff0300720c */ /* 0x000fc60001724270 */
[----:B------:R-:W-:Y:S10]  /*1f20*/  @!P0 BRA `(.L_x_30) ;  /* 0x0000002c00288947 */ /* 0x000ff40003800000 */
[----:B------:R-:W0:Y:S01]  /*1f30*/  LDC.64 R106, c[0x0][0x5b8] ;  /* 0x00016e00ff6a7b82 */ /* 0x000e220000000a00 */
[----:B------:R-:W-:-:S07]  /*1f40*/  ULDC.64 UR4, c[0x0][0x5c0] ;  /* 0x0001700000047ab9 */ /* 0x000fce0000000a00 */
[----:B------:R-:W1:Y:S08]  /*1f50*/  LDC.64 R108, c[0x0][0x5b0] ;  /* 0x00016c00ff6c7b82 */ /* 0x000e700000000a00 */
[----:B------:R-:W2:Y:S01]  /*1f60*/  LDC.64 R110, c[0x0][0x5a8] ;  /* 0x00016a00ff6e7b82 */ /* 0x000ea20000000a00 */
[-C--:B0-----:R-:W-:Y:S02]  /*1f70*/  IMAD R6, R13, R106.reuse, RZ ;  /* 0x0000006a0d067224 */ /* 0x081fe400078e02ff */
[----:B------:R-:W-:-:S04]  /*1f80*/  IMAD.WIDE.U32 R104, R97, R106, R8 ;  /* 0x0000006a61687225 */ /* 0x000fc800078e0008 */
[----:B------:R-:W-:Y:S02]  /*1f90*/  IMAD R103, R97, R107, R6 ;  /* 0x0000006b61677224 */ /* 0x000fe400078e0206 */
[-C--:B-1----:R-:W-:Y:S02]  /*1fa0*/  IMAD R5, R101, R108.reuse, RZ ;  /* 0x0000006c65057224 */ /* 0x082fe400078e02ff */
[----:B------:R-:W-:Y:S02]  /*1fb0*/  IMAD.IADD R13, R105, 0x1, R103 ;  /* 0x00000001690d7824 */ /* 0x000fe400078e0267 */
[----:B------:R-:W-:Y:S02]  /*1fc0*/  IMAD.MOV.U32 R12, RZ, RZ, R104 ;  /* 0x000000ffff0c7224 */ /* 0x000fe400078e0068 */
[C---:B------:R-:W-:Y:S02]  /*1fd0*/  IMAD R107, R100.reuse, R109, R5 ;  /* 0x0000006d646b7224 */ /* 0x040fe400078e0205 */
[----:B------:R-:W-:-:S04]  /*1fe0*/  IMAD.WIDE.U32 R6, R100, R108, R12 ;  /* 0x0000006c64067225 */ /* 0x000fc800078e000c */
[----:B------:R-:W-:Y:S01]  /*1ff0*/  IMAD.IADD R5, R7, 0x1, R107 ;  /* 0x0000000107057824 */ /* 0x000fe200078e026b */
[----:B--2---:R-:W-:-:S04]  /*2000*/  LEA R14, P0, R6, R110, 0x1 ;  /* 0x0000006e060e7211 */ /* 0x004fc800078008ff */
[----:B------:R-:W-:-:S05]  /*2010*/  LEA.HI.X R15, R6, R111, R5, 0x1, P0 ;  /* 0x0000006f060f7211 */ /* 0x000fca00000f0c05 */
[----:B------:R0:W2:Y:S01]  /*2020*/  @P1 LDG.E.LTC128B.U16 R5, desc[UR38][R14.64] ;  /* 0x000000260e051981 */ /* 0x0000a2000c1e1520 */
[----:B------:R-:W-:Y:S01]  /*2030*/  LEA R10, P0, R102, UR4, 0x1 ;  /* 0x00000004660a7c11 */ /* 0x000fe2000f8008ff */
[----:B------:R-:W-:Y:S01]  /*2040*/  IMAD.WIDE.U32 R6, R100, R108, R8 ;  /* 0x0000006c64067225 */ /* 0x000fe200078e0008 */
[----:B------:R-:W-:Y:S03]  /*2050*/  BSSY B1, `(.L_x_31) ;  /* 0x0000012000017945 */ /* 0x000fe60003800000 */
[----:B------:R-:W-:Y:S02]  /*2060*/  IMAD.IADD R7, R107, 0x1, R7 ;  /* 0x000000016b077824 */ /* 0x000fe400078e0207 */
[----:B------:R-:W-:Y:S01]  /*2070*/  IMAD.WIDE.U32 R20, R97, R106, R6 ;  /* 0x0000006a61147225 */ /* 0x000fe200078e0006 */
[----:B0-----:R-:W-:-:S03]  /*2080*/  SHF.L.U64.HI R15, R108, 0x3, R109 ;  /* 0x000000036c0f7819 */ /* 0x001fc6000001026d */
[----:B------:R-:W-:Y:S01]  /*2090*/  IMAD.IADD R7, R103, 0x1, R21 ;  /* 0x0000000167077824 */ /* 0x000fe200078e0215 */
[----:B------:R-:W-:Y:S01]  /*20a0*/  LEA R6, P4, R20, R110, 0x1 ;  /* 0x0000006e14067211 */ /* 0x000fe200078808ff */
[----:B------:R-:W-:-:S03]  /*20b0*/  IMAD.SHL.U32 R14, R108, 0x8, RZ ;  /* 0x000000086c0e7824 */ /* 0x000fc600078e00ff */
[----:B------:R-:W-:Y:S01]  /*20c0*/  LEA.HI.X R7, R20, R111, R7, 0x1, P4 ;  /* 0x0000006f14077211 */ /* 0x000fe200020f0c07 */
[----:B--2---:R-:W-:-:S04]  /*20d0*/  IMAD.U32 R11, R5, 0x10000, RZ ;  /* 0x00010000050b7824 */ /* 0x004fc800078e00ff */
[----:B------:R-:W-:-:S04]  /*20e0*/  FMUL R11, R11, R88 ;  /* 0x000000580b0b7220 */ /* 0x000fc80000400000 */
[----:B------:R-:W-:Y:S01]  /*20f0*/  FFMA R24, R24, R19, R11 ;  /* 0x0000001318187223 */ /* 0x000fe2000000000b */
[----:B------:R-:W-:Y:S02]  /*2100*/  LEA.HI.X R11, R102, UR5, R99, 0x1, P0 ;  /* 0x00000005660b7c11 */ /* 0x000fe400080f0c63 */
[----:B------:R-:W-:Y:S02]  /*2110*/  ISETP.GT.AND P0, PT, R4, 0x1, PT ;  /* 0x000000010400780c */ /* 0x000fe40003f04270 */
[----:B------:R-:W-:Y:S02]  /*2120*/  F2FP.BF16.F32.PACK_AB R24, RZ, R24 ;  /* 0x00000018ff18723e */ /* 0x000fe400000010ff */
[----:B------:R-:W-:-:S03]  /*2130*/  ISETP.GT.AND P3, PT, R3, RZ, P0 ;  /* 0x000000ff0300720c */ /* 0x000fc60000764270 */
[----:B------:R0:W-:Y:S10]  /*2140*/  @P1 STG.E.U16 desc[UR38][R10.64], R24 ;  /* 0x000000180a001986 */ /* 0x0001f4000c101526 */
[----:B------:R-:W-:Y:S05]  /*2150*/  @!P3 BRA `(.L_x_32) ;  /* 0x000000000004b947 */ /* 0x000fea0003800000 */
[----:B------:R1:W5:Y:S02]  /*2160*/  LDG.E.LTC128B.U16 R5, desc[UR38][R6.64+0x2] ;  /* 0x0000022606057981 */ /* 0x000364000c1e1520 */
.L_x_32:
[----:B------:R-:W-:Y:S05]  /*2170*/  BSYNC B1 ;  /* 0x0000000000017941 */ /* 0x000fea0003800000 */
.L_x_31:
[----:B-----5:R-:W-:Y:S01]  /*2180*/  IMAD.U32 R99, R5, 0x10000, RZ ;  /* 0x0001000005637824 */ /* 0x020fe200078e00ff */
[----:B------:R-:W-:Y:S01]  /*2190*/  ISETP.GT.AND P2, PT, R3, 0x8, P2 ;  /* 0x000000080300780c */ /* 0x000fe20001744270 */
[----:B------:R-:W-:Y:S01]  /*21a0*/  IMAD.WIDE.U32 R20, R100, R108, R14 ;  /* 0x0000006c64147225 */ /* 0x000fe200078e000e */
[----:B0-----:R-:W-:-:S03]  /*21b0*/  PRMT R24, R5, 0x7610, R24 ;  /* 0x0000761005187816 */ /* 0x001fc60000000018 */
[----:B------:R-:W-:Y:S01]  /*21c0*/  FMUL R12, R99, R88 ;  /* 0x00000058630c7220 */ /* 0x000fe20000400000 */
[----:B------:R-:W-:Y:S01]  /*21d0*/  IMAD.IADD R107, R107, 0x1, R21 ;  /* 0x000000016b6b7824 */ /* 0x000fe200078e0215 */
[----:B------:R-:W-:Y:S02]  /*21e0*/  IADD3 R104, P1, R104, R20, RZ ;  /* 0x0000001468687210 */ /* 0x000fe40007f3e0ff */
[----:B------:R-:W-:-:S03]  /*21f0*/  FFMA R12, R25, R19, R12 ;  /* 0x00000013190c7223 */ /* 0x000fc6000000000c */
[----:B------:R-:W-:Y:S02]  /*2200*/  IMAD.X R13, R107, 0x1, R13, P1 ;  /* 0x000000016b0d7824 */ /* 0x000fe400008e060d */
[----:B------:R-:W-:Y:S02]  /*2210*/  F2FP.BF16.F32.PACK_AB R12, RZ, R12 ;  /* 0x0000000cff0c723e */ /* 0x000fe400000010ff */
[----:B------:R-:W-:Y:S02]  /*2220*/  LEA R14, P1, R104, R110, 0x1 ;  /* 0x0000006e680e7211 */ /* 0x000fe400078208ff */
[----:B------:R-:W-:Y:S02]  /*2230*/  PRMT R21, R12, 0x7610, R21 ;  /* 0x000076100c157816 */ /* 0x000fe40000000015 */
[----:B------:R-:W-:-:S03]  /*2240*/  LEA.HI.X R15, R104, R111, R13, 0x1, P1 ;  /* 0x0000006f680f7211 */ /* 0x000fc600008f0c0d */
[----:B------:R0:W-:Y:S04]  /*2250*/  @P3 STG.E.U16 desc[UR38][R10.64+0x2], R21 ;  /* 0x000002150a003986 */ /* 0x0001e8000c101526 */
[----:B------:R-:W2:Y:S01]  /*2260*/  @P2 LDG.E.LTC128B.U16 R24, desc[UR38][R14.64] ;  /* 0x000000260e182981 */ /* 0x000ea2000c1e1520 */
[----:B------:R-:W-:Y:S01]  /*2270*/  IADD3 R20, P1, R8, R20, RZ ;  /* 0x0000001408147210 */ /* 0x000fe20007f3e0ff */
[----:B------:R-:W-:Y:S01]  /*2280*/  BSSY B1, `(.L_x_33) ;  /* 0x0000011000017945 */ /* 0x000fe20003800000 */
[C---:B------:R-:W-:Y:S02]  /*2290*/  SHF.L.U64.HI R13, R92.reuse, 0x1, R91 ;  /* 0x000000015c0d7819 */ /* 0x040fe4000001025b */
[----:B------:R-:W-:Y:S01]  /*22a0*/  ISETP.GT.AND P0, PT, R3, 0x8, P0 ;  /* 0x000000080300780c */ /* 0x000fe20000704270 */
[----:B0-----:R-:W-:Y:S01]  /*22b0*/  IMAD.X R21, R9, 0x1, R107, P1 ;  /* 0x0000000109157824 */ /* 0x001fe200008e066b */
[----:B------:R-:W-:Y:S01]  /*22c0*/  LEA R12, P1, R92, R10, 0x1 ;  /* 0x0000000a5c0c7211 */ /* 0x000fe200078208ff */
[----:B------:R-:W-:-:S04]  /*22d0*/  IMAD.WIDE.U32 R20, R97, R106, R20 ;  /* 0x0000006a61147225 */ /* 0x000fc800078e0014 */
[----:B------:R-:W-:Y:S01]  /*22e0*/  IMAD.X R13, R13, 0x1, R11, P1 ;  /* 0x000000010d0d7824 */ /* 0x000fe200008e060b */
[----:B------:R-:W-:Y:S01]  /*22f0*/  LEA R8, P3, R20, R110, 0x1 ;  /* 0x0000006e14087211 */ /* 0x000fe200078608ff */
[----:B------:R-:W-:-:S05]  /*2300*/  IMAD.IADD R9, R103, 0x1, R21 ;  /* 0x0000000167097824 */ /* 0x000fca00078e0215 */
[----:B------:R-:W-:Y:S01]  /*2310*/  LEA.HI.X R9, R20, R111, R9, 0x1, P3 ;  /* 0x0000006f14097211 */ /* 0x000fe200018f0c09 */
[----:B--2---:R-:W-:-:S04]  /*2320*/  IMAD.U32 R5, R24, 0x10000, RZ ;  /* 0x0001000018057824 */ /* 0x004fc800078e00ff */
[----:B------:R-:W-:-:S04]  /*2330*/  FMUL R5, R5, R88 ;  /* 0x0000005805057220 */ /* 0x000fc80000400000 */
[----:B------:R-:W-:-:S05]  /*2340*/  FFMA R5, R26, R19, R5 ;  /* 0x000000131a057223 */ /* 0x000fca0000000005 */
[----:B------:R-:W-:-:S05]  /*2350*/  F2FP.BF16.F32.PACK_AB R5, RZ, R5 ;  /* 0x00000005ff05723e */ /* 0x000fca00000010ff */
[----:B------:R0:W-:Y:S01]  /*2360*/  @P2 STG.E.U16 desc[UR38][R12.64], R5 ;  /* 0x000000050c002986 */ /* 0x0001e2000c101526 */
[----:B------:R-:W-:Y:S05]  /*2370*/  @!P0 BRA `(.L_x_34) ;  /* 0x0000000000048947 */ /* 0x000fea0003800000 */
[----:B------:R2:W5:Y:S02]  /*2380*/  LDG.E.LTC128B.U16 R24, desc[UR38][R8.64+0x2] ;  /* 0x0000022608187981 */ /* 0x000564000c1e1520 */
.L_x_34:
[----:B------:R-:W-:Y:S05]  /*2390*/  BSYNC B1 ;  /* 0x0000000000017941 */ /* 0x000fea0003800000 */
.L_x_33:
[----:B0----5:R-:W-:Y:S01]  /*23a0*/  IMAD.U32 R5, R24, 0x10000, RZ ;  /* 0x0001000018057824 */ /* 0x021fe200078e00ff */
[----:B------:R-:W-:Y:S01]  /*23b0*/  ISETP.GT.AND P1, PT, R4, 0x8, PT ;  /* 0x000000080400780c */ /* 0x000fe20003f24270 */
[----:B------:R-:W-:Y:S02]  /*23c0*/  BSSY B1, `(.L_x_35) ;  /* 0x0000008000017945 */ /* 0x000fe40003800000 */
[----:B------:R-:W-:Y:S01]  /*23d0*/  FMUL R14, R5, R88 ;  /* 0x00000058050e7220 */ /* 0x000fe20000400000 */
[----:B------:R-:W-:-:S03]  /*23e0*/  ISETP.GT.AND P2, PT, R3, RZ, P1 ;  /* 0x000000ff0300720c */ /* 0x000fc60000f44270 */
[----:B------:R-:W-:-:S05]  /*23f0*/  FFMA R14, R27, R19, R14 ;  /* 0x000000131b0e7223 */ /* 0x000fca000000000e */
[----:B------:R-:W-:-:S05]  /*2400*/  F2FP.BF16.F32.PACK_AB R14, RZ, R14 ;  /* 0x0000000eff0e723e */ /* 0x000fca00000010ff */
[----:B------:R0:W-:Y:S01]  /*2410*/  @P0 STG.E.U16 desc[UR38][R12.64+0x2], R14 ;  /* 0x0000020e0c000986 */ /* 0x0001e2000c101526 */
[----:B------:R-:W-:Y:S05]  /*2420*/  @!P2 BRA `(.L_x_36) ;  /* 0x000000000004a947 */ /* 0x000fea0003800000 */
[----:B------:R3:W5:Y:S02]  /*2430*/  LDG.E.LTC128B.U16 R24, desc[UR38][R6.64+0x10] ;  /* 0x0000102606187981 */ /* 0x000764000c1e1520 */
.L_x_36:
[----:B------:R-:W-:Y:S05]  /*2440*/  BSYNC B1 ;  /* 0x0000000000017941 */ /* 0x000fea0003800000 */
.L_x_35:
[----:B-----5:R-:W-:Y:S01]  /*2450*/  IMAD.U32 R5, R24, 0x10000, RZ ;  /* 0x0001000018057824 */ /* 0x020fe200078e00ff */
        /* <DEDUP_REMOVED lines=9> */
.L_x_38:
[----:B------:R-:W-:Y:S05]  /*24f0*/  BSYNC B1 ;  /* 0x0000000000017941 */ /* 0x000fea0003800000 */
.L_x_37:
[----:B----45:R-:W-:Y:S01]  /*2500*/  IMAD.U32 R5, R24, 0x10000, RZ ;  /* 0x0001000018057824 */ /* 0x030fe200078e00ff */
[----:B------:R-:W-:Y:S01]  /*2510*/  ISETP.GT.AND P1, PT, R3, 0x8, P1 ;  /* 0x000000080300780c */ /* 0x000fe20000f24270 */
[----:B------:R-:W-:Y:S02]  /*2520*/  BSSY B1, `(.L_x_39) ;  /* 0x0000007000017945 */ /* 0x000fe40003800000 */
[----:B0-----:R-:W-:-:S04]  /*2530*/  FMUL R14, R5, R88 ;  /* 0x00000058050e7220 */ /* 0x001fc80000400000 */
[----:B------:R-:W-:-:S05]  /*2540*/  FFMA R14, R29, R19, R14 ;  /* 0x000000131d0e7223 */ /* 0x000fca000000000e */
[----:B------:R-:W-:-:S05]  /*2550*/  F2FP.BF16.F32.PACK_AB R14, RZ, R14 ;  /* 0x0000000eff0e723e */ /* 0x000fca00000010ff */
[----:B------:R0:W-:Y:S01]  /*2560*/  @P3 STG.E.U16 desc[UR38][R10.64+0x12], R14 ;  /* 0x0000120e0a003986 */ /* 0x0001e2000c101526 */
[----:B------:R-:W-:Y:S05]  /*2570*/  @!P1 BRA `(.L_x_40) ;  /* 0x0000000000049947 */ /* 0x000fea0003800000 */
[----:B------:R4:W5:Y:S02]  /*2580*/  LDG.E.LTC128B.U16 R24, desc[UR38][R8.64+0x10] ;  /* 0x0000102608187981 */ /* 0x000964000c1e1520 */
.L_x_40:
[----:B------:R-:W-:Y:S05]  /*2590*/  BSYNC B1 ;  /* 0x0000000000017941 */ /* 0x000fea0003800000 */
.L_x_39:
[----:B-----5:R-:W-:Y:S01]  /*25a0*/  IMAD.U32 R5, R24, 0x10000, RZ ;  /* 0x0001000018057824 */ /* 0x020fe200078e00ff */
[----:B------:R-:W-:Y:S01]  /*25b0*/  ISETP.GT.AND P0, PT, R3, 0x8, P0 ;  /* 0x000000080300780c */ /* 0x000fe20000704270 */
[----:B------:R-:W-:Y:S02]  /*25c0*/  BSSY B1, `(.L_x_41) ;  /* 0x0000007000017945 */ /* 0x000fe40003800000 */
[----:B------:R-:W-:-:S04]  /*25d0*/  FMUL R5, R5, R88 ;  /* 0x0000005805057220 */ /* 0x000fc80000400000 */
[----:B------:R-:W-:-:S05]  /*25e0*/  FFMA R5, R30, R19, R5 ;  /* 0x000000131e057223 */ /* 0x000fca0000000005 */
[----:B------:R-:W-:-:S05]  /*25f0*/  F2FP.BF16.F32.PACK_AB R5, RZ, R5 ;  /* 0x00000005ff05723e */ /* 0x000fca00000010ff */
[----:B------:R0:W-:Y:S01]  /*2600*/  @P1 STG.E.U16 desc[UR38][R12.64+0x10], R5 ;  /* 0x000010050c001986 */ /* 0x0001e2000c101526 */
[----:B------:R-:W-:Y:S05]  /*2610*/  @!P0 BRA `(.L_x_42) ;  /* 0x0000000000048947 */ /* 0x000fea0003800000 */
[----:B------:R0:W5:Y:S02]  /*2620*/  LDG.E.LTC128B.U16 R24, desc[UR38][R8.64+0x12] ;  /* 0x0000122608187981 */ /* 0x000164000c1e1520 */
.L_x_42:
[----:B------:R-:W-:Y:S05]  /*2630*/  BSYNC B1 ;  /* 0x0000000000017941 */ /* 0x000fea0003800000 */
.L_x_41:
        /* <DEDUP_REMOVED lines=10> */
.L_x_44:
[----:B------:R-:W-:Y:S05]  /*26e0*/  BSYNC B1 ;  /* 0x0000000000017941 */ /* 0x000fea0003800000 */
.L_x_43:
        /* <DEDUP_REMOVED lines=10> */
.L_x_46:
[----:B------:R-:W-:Y:S05]  /*2790*/  BSYNC B1 ;  /* 0x0000000000017941 */ /* 0x000fea0003800000 */
.L_x_45:
[----:B0----5:R-:W-:Y:S01]  /*27a0*/  IMAD.U32 R5, R24, 0x10000, RZ ;  /* 0x0001000018057824 */ /* 0x021fe200078e00ff */
        /* <DEDUP_REMOVED lines=8> */
.L_x_48:
[----:B------:R-:W-:Y:S05]  /*2830*/  BSYNC B1 ;  /* 0x0000000000017941 */ /* 0x000fea0003800000 */
.L_x_47:
        /* <DEDUP_REMOVED lines=9> */
.L_x_50:
[----:B------:R-:W-:Y:S05]  /*28d0*/  BSYNC B1 ;  /* 0x0000000000017941 */ /* 0x000fea0003800000 */
.L_x_49:
        /* <DEDUP_REMOVED lines=10> */
.L_x_52:
[----:B------:R-:W-:Y:S05]  /*2980*/  BSYNC B1 ;  /* 0x0000000000017941 */ /* 0x000fea0003800000 */
.L_x_51:
        /* <DEDUP_REMOVED lines=10> */
.L_x_54:
[----:B------:R-:W-:Y:S05]  /*2a30*/  BSYNC B1 ;  /* 0x0000000000017941 */ /* 0x000fea0003800000 */
.L_x_53:
        /* <DEDUP_REMOVED lines=9> */
.L_x_56:
[----:B------:R-:W-:Y:S05]  /*2ad0*/  BSYNC B1 ;  /* 0x0000000000017941 */ /* 0x000fea0003800000 */
.L_x_55:
        /* <DEDUP_REMOVED lines=9> */
.L_x_58:
[----:B------:R-:W-:Y:S05]  /*2b70*/  BSYNC B1 ;  /* 0x0000000000017941 */ /* 0x000fea0003800000 */
.L_x_57:
        /* <DEDUP_REMOVED lines=10> */
.L_x_60:
[----:B------:R-:W-:Y:S05]  /*2c20*/  BSYNC B1 ;  /* 0x0000000000017941 */ /* 0x000fea0003800000 */
.L_x_59:
        /* <DEDUP_REMOVED lines=10> */
.L_x_62:
[----:B------:R-:W-:Y:S05]  /*2cd0*/  BSYNC B1 ;  /* 0x0000000000017941 */ /* 0x000fea0003800000 */
.L_x_61:
        /* <DEDUP_REMOVED lines=9> */
.L_x_64:
[----:B------:R-:W-:Y:S05]  /*2d70*/  BSYNC B1 ;  /* 0x0000000000017941 */ /* 0x000fea0003800000 */
.L_x_63:
        /* <DEDUP_REMOVED lines=9> */
.L_x_66:
[----:B------:R-:W-:Y:S05]  /*2e10*/  BSYNC B1 ;  /* 0x0000000000017941 */ /* 0x000fea0003800000 */
.L_x_65:
        /* <DEDUP_REMOVED lines=10> */
.L_x_68:
[----:B------:R-:W-:Y:S05]  /*2ec0*/  BSYNC B1 ;  /* 0x0000000000017941 */ /* 0x000fea0003800000 */
.L_x_67:
        /* <DEDUP_REMOVED lines=10> */
.L_x_70:
[----:B------:R-:W-:Y:S05]  /*2f70*/  BSYNC B1 ;  /* 0x0000000000017941 */ /* 0x000fea0003800000 */
.L_x_69:
        /* <DEDUP_REMOVED lines=9> */
.L_x_72:
[----:B------:R-:W-:Y:S05]  /*3010*/  BSYNC B1 ;  /* 0x0000000000017941 */ /* 0x000fea0003800000 */
.L_x_71:
        /* <DEDUP_REMOVED lines=9> */
.L_x_74:
[----:B------:R-:W-:Y:S05]  /*30b0*/  BSYNC B1 ;  /* 0x0000000000017941 */ /* 0x000fea0003800000 */
.L_x_73:
        /* <DEDUP_REMOVED lines=10> */
.L_x_76:
[----:B------:R-:W-:Y:S05]  /*3160*/  BSYNC B1 ;  /* 0x0000000000017941 */ /* 0x000fea0003800000 */
.L_x_75:
        /* <DEDUP_REMOVED lines=10> */
.L_x_78:
[----:B------:R-:W-:Y:S05]  /*3210*/  BSYNC B1 ;  /* 0x0000000000017941 */ /* 0x000fea0003800000 */
.L_x_77:
        /* <DEDUP_REMOVED lines=9> */
.L_x_80:
[----:B------:R-:W-:Y:S05]  /*32b0*/  BSYNC B1 ;  /* 0x0000000000017941 */ /* 0x000fea0003800000 */
.L_x_79:
        /* <DEDUP_REMOVED lines=9> */
.L_x_82:
[----:B------:R-:W-:Y:S05]  /*3350*/  BSYNC B1 ;  /* 0x0000000000017941 */ /* 0x000fea0003800000 */
.L_x_81:
        /* <DEDUP_REMOVED lines=10> */
.L_x_84:
[----:B------:R-:W-:Y:S05]  /*3400*/  BSYNC B1 ;  /* 0x0000000000017941 */ /* 0x000fea0003800000 */
.L_x_83:
        /* <DEDUP_REMOVED lines=10> */
.L_x_86:
[----:B------:R-:W-:Y:S05]  /*34b0*/  BSYNC B1 ;  /* 0x0000000000017941 */ /* 0x000fea0003800000 */
.L_x_85:
        /* <DEDUP_REMOVED lines=9> */
.L_x_88:
[----:B------:R-:W-:Y:S05]  /*3550*/  BSYNC B1 ;  /* 0x0000000000017941 */ /* 0x000fea0003800000 */
.L_x_87:
        /* <DEDUP_REMOVED lines=9> */
.L_x_90:
[----:B------:R-:W-:Y:S05]  /*35f0*/  BSYNC B1 ;  /* 0x0000000000017941 */ /* 0x000fea0003800000 */
.L_x_89:
        /* <DEDUP_REMOVED lines=10> */
.L_x_92:
[----:B------:R-:W-:Y:S05]  /*36a0*/  BSYNC B1 ;  /* 0x0000000000017941 */ /* 0x000fea0003800000 */
.L_x_91:
        /* <DEDUP_REMOVED lines=10> */
.L_x_94:
[----:B------:R-:W-:Y:S05]  /*3750*/  BSYNC B1 ;  /* 0x0000000000017941 */ /* 0x000fea0003800000 */
.L_x_93:
        /* <DEDUP_REMOVED lines=9> */
.L_x_96:
[----:B------:R-:W-:Y:S05]  /*37f0*/  BSYNC B1 ;  /* 0x0000000000017941 */ /* 0x000fea0003800000 */
.L_x_95:
        /* <DEDUP_REMOVED lines=9> */
.L_x_98:
[----:B------:R-:W-:Y:S05]  /*3890*/  BSYNC B1 ;  /* 0x0000000000017941 */ /* 0x000fea0003800000 */
.L_x_97:
        /* <DEDUP_REMOVED lines=10> */
.L_x_100:
[----:B------:R-:W-:Y:S05]  /*3940*/  BSYNC B1 ;  /* 0x0000000000017941 */ /* 0x000fea0003800000 */
.L_x_99:
        /* <DEDUP_REMOVED lines=10> */
.L_x_102:
[----:B------:R-:W-:Y:S05]  /*39f0*/  BSYNC B1 ;  /* 0x0000000000017941 */ /* 0x000fea0003800000 */
.L_x_101:
        /* <DEDUP_REMOVED lines=9> */
.L_x_104:
[----:B------:R-:W-:Y:S05]  /*3a90*/  BSYNC B1 ;  /* 0x0000000000017941 */ /* 0x000fea0003800000 */
.L_x_103:
        /* <DEDUP_REMOVED lines=9> */
.L_x_106:
[----:B------:R-:W-:Y:S05]  /*3b30*/  BSYNC B1 ;  /* 0x0000000000017941 */ /* 0x000fea0003800000 */
.L_x_105:
        /* <DEDUP_REMOVED lines=10> */
.L_x_108:
[----:B------:R-:W-:Y:S05]  /*3be0*/  BSYNC B1 ;  /* 0x0000000000017941 */ /* 0x000fea0003800000 */
.L_x_107:
        /* <DEDUP_REMOVED lines=10> */
.L_x_110:
[----:B------:R-:W-:Y:S05]  /*3c90*/  BSYNC B1 ;  /* 0x0000000000017941 */ /* 0x000fea0003800000 */
.L_x_109:
        /* <DEDUP_REMOVED lines=9> */
.L_x_112:
[----:B------:R-:W-:Y:S05]  /*3d30*/  BSYNC B1 ;  /* 0x0000000000017941 */ /* 0x000fea0003800000 */
.L_x_111:
        /* <DEDUP_REMOVED lines=9> */
.L_x_114:
[----:B------:R-:W-:Y:S05]  /*3dd0*/  BSYNC B1 ;  /* 0x0000000000017941 */ /* 0x000fea0003800000 */
.L_x_113:
        /* <DEDUP_REMOVED lines=10> */
.L_x_116:
[----:B------:R-:W-:Y:S05]  /*3e80*/  BSYNC B1 ;  /* 0x0000000000017941 */ /* 0x000fea0003800000 */
.L_x_115:
        /* <DEDUP_REMOVED lines=10> */
.L_x_118:
[----:B------:R-:W-:Y:S05]  /*3f30*/  BSYNC B1 ;  /* 0x0000000000017941 */ /* 0x000fea0003800000 */
.L_x_117:
        /* <DEDUP_REMOVED lines=9> */
.L_x_120:
[----:B------:R-:W-:Y:S05]  /*3fd0*/  BSYNC B1 ;  /* 0x0000000000017941 */ /* 0x000fea0003800000 */
.L_x_119:
        /* <DEDUP_REMOVED lines=9> */
.L_x_122:
[----:B------:R-:W-:Y:S05]  /*4070*/  BSYNC B1 ;  /* 0x0000000000017941 */ /* 0x000fea0003800000 */
.L_x_121:
        /* <DEDUP_REMOVED lines=10> */
.L_x_124:
[----:B------:R-:W-:Y:S05]  /*4120*/  BSYNC B1 ;  /* 0x0000000000017941 */ /* 0x000fea0003800000 */
.L_x_123:
        /* <DEDUP_REMOVED lines=10> */
.L_x_126:
[----:B------:R-:W-:Y:S05]  /*41d0*/  BSYNC B1 ;  /* 0x0000000000017941 */ /* 0x000fea0003800000 */
.L_x_125:
        /* <DEDUP_REMOVED lines=9> */
.L_x_128:
[----:B------:R-:W-:Y:S05]  /*4270*/  BSYNC B1 ;  /* 0x0000000000017941 */ /* 0x000fea0003800000 */
.L_x_127:
        /* <DEDUP_REMOVED lines=9> */
.L_x_130:
[----:B------:R-:W-:Y:S05]  /*4310*/  BSYNC B1 ;  /* 0x0000000000017941 */ /* 0x000fea0003800000 */
.L_x_129:
        /* <DEDUP_REMOVED lines=10> */
.L_x_132:
[----:B------:R-:W-:Y:S05]  /*43c0*/  BSYNC B1 ;  /* 0x0000000000017941 */ /* 0x000fea0003800000 */
.L_x_131:
        /* <DEDUP_REMOVED lines=10> */
.L_x_134:
[----:B------:R-:W-:Y:S05]  /*4470*/  BSYNC B1 ;  /* 0x0000000000017941 */ /* 0x000fea0003800000 */
.L_x_133:
        /* <DEDUP_REMOVED lines=9> */
.L_x_136:
[----:B------:R-:W-:Y:S05]  /*4510*/  BSYNC B1 ;  /* 0x0000000000017941 */ /* 0x000fea0003800000 */
.L_x_135:
        /* <DEDUP_REMOVED lines=9> */
.L_x_138:
[----:B------:R-:W-:Y:S05]  /*45b0*/  BSYNC B1 ;  /* 0x0000000000017941 */ /* 0x000fea0003800000 */
.L_x_137:
        /* <DEDUP_REMOVED lines=10> */
.L_x_140:
[----:B------:R-:W-:Y:S05]  /*4660*/  BSYNC B1 ;  /* 0x0000000000017941 */ /* 0x000fea0003800000 */
.L_x_139:
        /* <DEDUP_REMOVED lines=10> */
.L_x_142:
[----:B------:R-:W-:Y:S05]  /*4710*/  BSYNC B1 ;  /* 0x0000000000017941 */ /* 0x000fea0003800000 */
.L_x_141:
        /* <DEDUP_REMOVED lines=9> */
.L_x_144:
[----:B------:R-:W-:Y:S05]  /*47b0*/  BSYNC B1 ;  /* 0x0000000000017941 */ /* 0x000fea0003800000 */
.L_x_143:
        /* <DEDUP_REMOVED lines=9> */
.L_x_146:
[----:B------:R-:W-:Y:S05]  /*4850*/  BSYNC B1 ;  /* 0x0000000000017941 */ /* 0x000fea0003800000 */
.L_x_145:
        /* <DEDUP_REMOVED lines=10> */
.L_x_148:
[----:B------:R-:W-:Y:S05]  /*4900*/  BSYNC B1 ;  /* 0x0000000000017941 */ /* 0x000fea0003800000 */
.L_x_147:
[----:B-----5:R-:W-:Y:S01]  /*4910*/  IMAD.U32 R5, R24, 0x10000, RZ ;  /* 0x0001000018057824 */ /* 0x020fe200078e00ff */
[----:B------:R-:W-:Y:S01]  /*4920*/  ISETP.GT.AND P0, PT, R4, 0x79, PT ;  /* 0x000000790400780c */ /* 0x000fe20003f04270 */
[----:B------:R-:W-:Y:S01]  /*4930*/  @P2 IMAD.MOV.U32 R4, RZ, RZ, R10 ;  /* 0x000000ffff042224 */ /* 0x000fe200078e000a */
[----:B------:R-:W-:Y:S01]  /*4940*/  BSSY B1, `(.L_x_149) ;  /* 0x000000a000017945 */ /* 0x000fe20003800000 */
[----:B------:R-:W-:Y:S01]  /*4950*/  FMUL R5, R5, R88 ;  /* 0x0000005805057220 */ /* 0x000fe20000400000 */
[----:B------:R-:W-:-:S03]  /*4960*/  ISETP.GT.AND P3, PT, R3, RZ, P0 ;  /* 0x000000ff0300720c */ /* 0x000fc60000764270 */
[----:B------:R-:W-:-:S05]  /*4970*/  FFMA R5, R84, R19, R5 ;  /* 0x0000001354057223 */ /* 0x000fca0000000005 */
[----:B------:R-:W-:-:S04]  /*4980*/  F2FP.BF16.F32.PACK_AB R5, RZ, R5 ;  /* 0x00000005ff05723e */ /* 0x000fc800000010ff */
[----:B0-----:R-:W-:Y:S01]  /*4990*/  PRMT R14, R5, 0x7610, R14 ;  /* 0x00007610050e7816 */ /* 0x001fe2000000000e */
[----:B------:R-:W-:-:S05]  /*49a0*/  @P2 IMAD.MOV.U32 R5, RZ, RZ, R11 ;  /* 0x000000ffff052224 */ /* 0x000fca00078e000b */
[----:B------:R0:W-:Y:S01]  /*49b0*/  @P2 STG.E.U16 desc[UR38][R4.64+0xf0], R14 ;  /* 0x0000f00e04002986 */ /* 0x0001e2000c101526 */
[----:B------:R-:W-:Y:S05]  /*49c0*/  @!P3 BRA `(.L_x_150) ;  /* 0x000000000004b947 */ /* 0x000fea0003800000 */
[----:B------:R0:W5:Y:S02]  /*49d0*/  LDG.E.LTC128B.U16 R24, desc[UR38][R6.64+0xf2] ;  /* 0x0000f22606187981 */ /* 0x000164000c1e1520 */
.L_x_150:
[----:B------:R-:W-:Y:S05]  /*49e0*/  BSYNC B1 ;  /* 0x0000000000017941 */ /* 0x000fea0003800000 */
.L_x_149:
        /* <DEDUP_REMOVED lines=9> */
.L_x_152:
[----:B------:R-:W-:Y:S05]  /*4a80*/  BSYNC B1 ;  /* 0x0000000000017941 */ /* 0x000fea0003800000 */
.L_x_151:
[----:B-----5:R-:W-:Y:S01]  /*4a90*/  IMAD.U32 R5, R24, 0x10000, RZ ;  /* 0x0001000018057824 */ /* 0x020fe200078e00ff */
[----:B------:R-:W-:Y:S01]  /*4aa0*/  ISETP.GT.AND P0, PT, R3, 0x8, P0 ;  /* 0x000000080300780c */ /* 0x000fe20000704270 */
[----:B0-----:R-:W-:Y:S01]  /*4ab0*/  @P1 IMAD.MOV.U32 R4, RZ, RZ, R12 ;  /* 0x000000ffff041224 */ /* 0x001fe200078e000c */
[----:B------:R-:W-:Y:S01]  /*4ac0*/  BSSY B1, `(.L_x_153) ;  /* 0x0000009000017945 */ /* 0x000fe20003800000 */
[----:B------:R-:W-:-:S04]  /*4ad0*/  FMUL R5, R5, R88 ;  /* 0x0000005805057220 */ /* 0x000fc80000400000 */
[----:B------:R-:W-:-:S05]  /*4ae0*/  FFMA R5, R86, R19, R5 ;  /* 0x0000001356057223 */ /* 0x000fca0000000005 */
[----:B------:R-:W-:-:S04]  /*4af0*/  F2FP.BF16.F32.PACK_AB R5, RZ, R5 ;  /* 0x00000005ff05723e */ /* 0x000fc800000010ff */
[----:B-1-3--:R-:W-:Y:S01]  /*4b00*/  PRMT R6, R5, 0x7610, R6 ;  /* 0x0000761005067816 */ /* 0x00afe20000000006 */
[----:B------:R-:W-:-:S05]  /*4b10*/  @P1 IMAD.MOV.U32 R5, RZ, RZ, R13 ;  /* 0x000000ffff051224 */ /* 0x000fca00078e000d */
[----:B------:R0:W-:Y:S01]  /*4b20*/  @P1 STG.E.U16 desc[UR38][R4.64+0xf0], R6 ;  /* 0x0000f00604001986 */ /* 0x0001e2000c101526 */
[----:B------:R-:W-:Y:S05]  /*4b30*/  @!P0 BRA `(.L_x_154) ;  /* 0x0000000000048947 */ /* 0x000fea0003800000 */
[----:B------:R1:W5:Y:S02]  /*4b40*/  LDG.E.LTC128B.U16 R24, desc[UR38][R8.64+0xf2] ;  /* 0x0000f22608187981 */ /* 0x000364000c1e1520 */
.L_x_154:
[----:B------:R-:W-:Y:S05]  /*4b50*/  BSYNC B1 ;  /* 0x0000000000017941 */ /* 0x000fea0003800000 */
.L_x_153:
[----:B------:R-:W-:Y:S05]  /*4b60*/  @!P0 BRA `(.L_x_155) ;  /* 0x0000001000e88947 */ /* 0x000fea0003800000 */
[----:B-----5:R-:W-:-:S04]  /*4b70*/  IMAD.U32 R3, R24, 0x10000, RZ ;  /* 0x0001000018037824 */ /* 0x020fc800078e00ff */
[----:B0-----:R-:W-:-:S04]  /*4b80*/  FMUL R4, R3, R88 ;  /* 0x0000005803047220 */ /* 0x001fc80000400000 */
[----:B------:R-:W-:-:S05]  /*4b90*/  FFMA R4, R87, R19, R4 ;  /* 0x0000001357047223 */ /* 0x000fca0000000004 */
[----:B------:R-:W-:-:S05]  /*4ba0*/  F2FP.BF16.F32.PACK_AB R4, RZ, R4 ;  /* 0x00000004ff04723e */ /* 0x000fca00000010ff */
[----:B------:R3:W-:Y:S01]  /*4bb0*/  STG.E.U16 desc[UR38][R12.64+0xf2], R4 ;  /* 0x0000f2040c007986 */ /* 0x0007e2000c101526 */
[----:B------:R-:W-:Y:S05]  /*4bc0*/  BRA `(.L_x_155) ;  /* 0x0000001000d07947 */ /* 0x000fea0003800000 */
.L_x_30:
[----:B------:R-:W-:Y:S01]  /*4bd0*/  ISETP.GT.AND P3, PT, R4, 0x1, PT ;  /* 0x000000010400780c */ /* 0x000fe20003f64270 */
[----:B------:R-:W-:Y:S01]  /*4be0*/  ULDC.64 UR4, c[0x0][0x5c0] ;  /* 0x0001700000047ab9 */ /* 0x000fe20000000a00 */
[-C--:B------:R-:W-:Y:S01]  /*4bf0*/  FMUL R24, R24, R19.reuse ;  /* 0x0000001318187220 */ /* 0x080fe20000400000 */
[----:B------:R-:W-:Y:S01]  /*4c00*/  LEA R6, P4, R102, UR4, 0x1 ;  /* 0x0000000466067c11 */ /* 0x000fe2000f8808ff */
[-C--:B------:R-:W-:Y:S01]  /*4c10*/  FMUL R25, R25, R19.reuse ;  /* 0x0000001319197220 */ /* 0x080fe20000400000 */
[----:B------:R-:W-:Y:S01]  /*4c20*/  ISETP.GT.AND P0, PT, R3, RZ, P3 ;  /* 0x000000ff0300720c */ /* 0x000fe20001f04270 */
[-C--:B------:R-:W-:Y:S01]  /*4c30*/  FMUL R26, R26, R19.reuse ;  /* 0x000000131a1a7220 */ /* 0x080fe20000400000 */
[----:B------:R-:W-:Y:S01]  /*4c40*/  F2FP.BF16.F32.PACK_AB R24, RZ, R24 ;  /* 0x00000018ff18723e */ /* 0x000fe200000010ff */
[-C--:B------:R-:W-:Y:S01]  /*4c50*/  FMUL R27, R27, R19.reuse ;  /* 0x000000131b1b7220 */ /* 0x080fe20000400000 */
[----:B------:R-:W-:Y:S01]  /*4c60*/  LEA.HI.X R7, R102, UR5, R99, 0x1, P4 ;  /* 0x0000000566077c11 */ /* 0x000fe2000a0f0c63 */
[----:B------:R-:W-:Y:S01]  /*4c70*/  FMUL R28, R28, R19 ;  /* 0x000000131c1c7220 */ /* 0x000fe20000400000 */
[----:B------:R-:W-:Y:S01]  /*4c80*/  F2FP.BF16.F32.PACK_AB R25, RZ, R25 ;  /* 0x00000019ff19723e */ /* 0x000fe200000010ff */
[-C--:B------:R-:W-:Y:S01]  /*4c90*/  FMUL R29, R29, R19.reuse ;  /* 0x000000131d1d7220 */ /* 0x080fe20000400000 */
[----:B------:R-:W-:Y:S01]  /*4ca0*/  ISETP.GT.AND P2, PT, R3, 0x8, P2 ;  /* 0x000000080300780c */ /* 0x000fe20001744270 */
[----:B------:R-:W-:Y:S01]  /*4cb0*/  @P1 STG.E.U16 desc[UR38][R6.64], R24 ;  /* 0x0000001806001986 */ /* 0x000fe2000c101526 */
[----:B------:R-:W-:Y:S01]  /*4cc0*/  ISETP.GT.AND P1, PT, R4, 0x8, PT ;  /* 0x000000080400780c */ /* 0x000fe20003f24270 */
[-C--:B------:R-:W-:Y:S01]  /*4cd0*/  FMUL R30, R30, R19.reuse ;  /* 0x000000131e1e7220 */ /* 0x080fe20000400000 */
[C---:B------:R-:W-:Y:S01]  /*4ce0*/  SHF.L.U64.HI R5, R92.reuse, 0x1, R91 ;  /* 0x000000015c057819 */ /* 0x040fe2000001025b */
[----:B------:R-:W-:Y:S01]  /*4cf0*/  @P0 STG.E.U16 desc[UR38][R6.64+0x2], R25 ;  /* 0x0000021906000986 */ /* 0x000fe2000c101526 */
[----:B------:R-:W-:Y:S01]  /*4d00*/  LEA R8, P5, R92, R6, 0x1 ;  /* 0x000000065c087211 */ /* 0x000fe200078a08ff */
[-C--:B------:R-:W-:Y:S01]  /*4d10*/  FMUL R31, R31, R19.reuse ;  /* 0x000000131f1f7220 */ /* 0x080fe20000400000 */
[----:B------:R-:W-:Y:S01]  /*4d20*/  ISETP.GT.AND P3, PT, R3, 0x8, P3 ;  /* 0x000000080300780c */ /* 0x000fe20001f64270 */
[-C--:B------:R-:W-:Y:S01]  /*4d30*/  FMUL R32, R32, R19.reuse ;  /* 0x0000001320207220 */ /* 0x080fe20000400000 */
[----:B------:R-:W-:Y:S01]  /*4d40*/  ISETP.GT.AND P0, PT, R4, 0x9, PT ;  /* 0x000000090400780c */ /* 0x000fe20003f04270 */
[----:B------:R-:W-:Y:S01]  /*4d50*/  IMAD.X R9, R5, 0x1, R7, P5 ;  /* 0x0000000105097824 */ /* 0x000fe200028e0607 */
[----:B------:R-:W-:Y:S01]  /*4d60*/  ISETP.GT.AND P4, PT, R3, RZ, P1 ;  /* 0x000000ff0300720c */ /* 0x000fe20000f84270 */
[-C--:B------:R-:W-:Y:S01]  /*4d70*/  FMUL R33, R33, R19.reuse ;  /* 0x0000001321217220 */ /* 0x080fe20000400000 */
[----:B------:R-:W-:Y:S01]  /*4d80*/  F2FP.BF16.F32.PACK_AB R26, RZ, R26 ;  /* 0x0000001aff1a723e */ /* 0x000fe200000010ff */
[-C--:B------:R-:W-:Y:S01]  /*4d90*/  FMUL R34, R34, R19.reuse ;  /* 0x0000001322227220 */ /* 0x080fe20000400000 */
[----:B------:R-:W-:Y:S01]  /*4da0*/  ISETP.GT.AND P5, PT, R3, RZ, P0 ;  /* 0x000000ff0300720c */ /* 0x000fe200007a4270 */
[----:B------:R-:W-:Y:S01]  /*4db0*/  FMUL R35, R35, R19 ;  /* 0x0000001323237220 */ /* 0x000fe20000400000 */
[----:B------:R-:W-:Y:S01]  /*4dc0*/  F2FP.BF16.F32.PACK_AB R27, RZ, R27 ;  /* 0x0000001bff1b723e */ /* 0x000fe200000010ff */
[----:B------:R-:W-:Y:S01]  /*4dd0*/  @P2 STG.E.U16 desc[UR38][R8.64], R26 ;  /* 0x0000001a08002986 */ /* 0x000fe2000c101526 */
[----:B------:R-:W-:Y:S01]  /*4de0*/  F2FP.BF16.F32.PACK_AB R28, RZ, R28 ;  /* 0x0000001cff1c723e */ /* 0x000fe200000010ff */
[-C--:B------:R-:W-:Y:S01]  /*4df0*/  FMUL R36, R36, R19.reuse ;  /* 0x0000001324247220 */ /* 0x080fe20000400000 */
[----:B------:R-:W-:Y:S01]  /*4e00*/  ISETP.GT.AND P2, PT, R3, 0x8, P1 ;  /* 0x000000080300780c */ /* 0x000fe20000f44270 */
[----:B------:R-:W-:Y:S01]  /*4e10*/  @P3 STG.E.U16 desc[UR38][R8.64+0x2], R27 ;  /* 0x0000021b08003986 */ /* 0x000fe2000c101526 */
[----:B------:R-:W-:Y:S01]  /*4e20*/  ISETP.GT.AND P1, PT, R4, 0x10, PT ;  /* 0x000000100400780c */ /* 0x000fe20003f24270 */
[----:B------:R-:W-:Y:S01]  /*4e30*/  FMUL R37, R37, R19 ;  /* 0x0000001325257220 */ /* 0x000fe20000400000 */
[----:B------:R-:W-:Y:S01]  /*4e40*/  F2FP.BF16.F32.PACK_AB R29, RZ, R29 ;  /* 0x0000001dff1d723e */ /* 0x000fe200000010ff */
[----:B------:R-:W-:Y:S01]  /*4e50*/  @P4 STG.E.U16 desc[UR38][R6.64+0x10], R28 ;  /* 0x0000101c06004986 */ /* 0x000fe2000c101526 */
[C---:B------:R-:W-:Y:S01]  /*4e60*/  ISETP.GT.AND P3, PT, R3.reuse, 0x8, P0 ;  /* 0x000000080300780c */ /* 0x040fe20000764270 */
[-C--:B------:R-:W-:Y:S01]  /*4e70*/  FMUL R38, R38, R19.reuse ;  /* 0x0000001326267220 */ /* 0x080fe20000400000 */
[----:B------:R-:W-:Y:S01]  /*4e80*/  ISETP.GT.AND P0, PT, R4, 0x11, PT ;  /* 0x000000110400780c */ /* 0x000fe20003f04270 */
[----:B------:R-:W-:Y:S01]  /*4e90*/  @P5 STG.E.U16 desc[UR38][R6.64+0x12], R29 ;  /* 0x0000121d06005986 */ /* 0x000fe2000c101526 */
        /* <DEDUP_REMOVED lines=161> */
[----:B------:R-:W-:Y:S01]  /*58b0*/  FMUL R87, R87, R19 ;  /* 0x0000001357577220 */ /* 0x000fe20000400000 */
[----:B------:R-:W-:-:S02]  /*58c0*/  F2FP.BF16.F32.PACK_AB R62, RZ, R62 ;  /* 0x0000003eff3e723e */ /* 0x000fc400000010ff */
[C---:B------:R-:W-:Y:S02]  /*58d0*/  ISETP.GT.AND P5, PT, R3.reuse, RZ, P0 ;  /* 0x000000ff0300720c */ /* 0x040fe400007a4270 */
[----:B------:R-:W-:Y:S01]  /*58e0*/  F2FP.BF16.F32.PACK_AB R63, RZ, R63 ;  /* 0x0000003fff3f723e */ /* 0x000fe200000010ff */
[----:B------:R-:W-:Y:S01]  /*58f0*/  @P2 STG.E.U16 desc[UR38][R8.64+0x90], R62 ;  /* 0x0000903e08002986 */ /* 0x000fe2000c101526 */
[----:B------:R-:W-:Y:S02]  /*5900*/  F2FP.BF16.F32.PACK_AB R64, RZ, R64 ;  /* 0x00000040ff40723e */ /* 0x000fe400000010ff */
[C---:B------:R-:W-:Y:S01]  /*5910*/  ISETP.GT.AND P2, PT, R3.reuse, 0x8, P1 ;  /* 0x000000080300780c */ /* 0x040fe20000f44270 */
[----:B------:R-:W-:Y:S01]  /*5920*/  @P3 STG.E.U16 desc[UR38][R8.64+0x92], R63 ;  /* 0x0000923f08003986 */ /* 0x000fe2000c101526 */
[----:B------:R-:W-:Y:S02]  /*5930*/  ISETP.GT.AND P1, PT, R4, 0x58, PT ;  /* 0x000000580400780c */ /* 0x000fe40003f24270 */
[----:B------:R-:W-:Y:S01]  /*5940*/  F2FP.BF16.F32.PACK_AB R65, RZ, R65 ;  /* 0x00000041ff41723e */ /* 0x000fe200000010ff */
[----:B------:R-:W-:Y:S01]  /*5950*/  @P4 STG.E.U16 desc[UR38][R6.64+0xa0], R64 ;  /* 0x0000a04006004986 */ /* 0x000fe2000c101526 */
[----:B------:R-:W-:-:S02]  /*5960*/  ISETP.GT.AND P3, PT, R3, 0x8, P0 ;  /* 0x000000080300780c */ /* 0x000fc40000764270 */
[----:B------:R-:W-:Y:S01]  /*5970*/  ISETP.GT.AND P0, PT, R4, 0x59, PT ;  /* 0x000000590400780c */ /* 0x000fe20003f04270 */
[----:B------:R-:W-:Y:S01]  /*5980*/  @P5 STG.E.U16 desc[UR38][R6.64+0xa2], R65 ;  /* 0x0000a24106005986 */ /* 0x000fe2000c101526 */
[C---:B------:R-:W-:Y:S02]  /*5990*/  ISETP.GT.AND P4, PT, R3.reuse, RZ, P1 ;  /* 0x000000ff0300720c */ /* 0x040fe40000f84270 */
[----:B------:R-:W-:Y:S02]  /*59a0*/  F2FP.BF16.F32.PACK_AB R66, RZ, R66 ;  /* 0x00000042ff42723e */ /* 0x000fe400000010ff */
[----:B------:R-:W-:Y:S02]  /*59b0*/  ISETP.GT.AND P5, PT, R3, RZ, P0 ;  /* 0x000000ff0300720c */ /* 0x000fe400007a4270 */
[----:B------:R-:W-:Y:S01]  /*59c0*/  F2FP.BF16.F32.PACK_AB R67, RZ, R67 ;  /* 0x00000043ff43723e */ /* 0x000fe200000010ff */
[----:B------:R-:W-:Y:S01]  /*59d0*/  @P2 STG.E.U16 desc[UR38][R8.64+0xa0], R66 ;  /* 0x0000a04208002986 */ /* 0x000fe2000c101526 */
[----:B------:R-:W-:-:S02]  /*59e0*/  F2FP.BF16.F32.PACK_AB R68, RZ, R68 ;  /* 0x00000044ff44723e */ /* 0x000fc400000010ff */
[C---:B------:R-:W-:Y:S01]  /*59f0*/  ISETP.GT.AND P2, PT, R3.reuse, 0x8, P1 ;  /* 0x000000080300780c */ /* 0x040fe20000f44270 */
[----:B------:R-:W-:Y:S01]  /*5a00*/  @P3 STG.E.U16 desc[UR38][R8.64+0xa2], R67 ;  /* 0x0000a24308003986 */ /* 0x000fe2000c101526 */
[C---:B------:R-:W-:Y:S02]  /*5a10*/  ISETP.GT.AND P1, PT, R4.reuse, 0x60, PT ;  /* 0x000000600400780c */ /* 0x040fe40003f24270 */
[----:B------:R-:W-:Y:S01]  /*5a20*/  F2FP.BF16.F32.PACK_AB R69, RZ, R69 ;  /* 0x00000045ff45723e */ /* 0x000fe200000010ff */
[----:B------:R-:W-:Y:S01]  /*5a30*/  @P4 STG.E.U16 desc[UR38][R6.64+0xb0], R68 ;  /* 0x0000b04406004986 */ /* 0x000fe2000c101526 */
[C---:B------:R-:W-:Y:S02]  /*5a40*/  ISETP.GT.AND P3, PT, R3.reuse, 0x8, P0 ;  /* 0x000000080300780c */ /* 0x040fe40000764270 */
[----:B------:R-:W-:Y:S01]  /*5a50*/  ISETP.GT.AND P0, PT, R4, 0x61, PT ;  /* 0x000000610400780c */ /* 0x000fe20003f04270 */
[----:B------:R-:W-:Y:S01]  /*5a60*/  @P5 STG.E.U16 desc[UR38][R6.64+0xb2], R69 ;  /* 0x0000b24506005986 */ /* 0x000fe2000c101526 */
[----:B------:R-:W-:-:S02]  /*5a70*/  ISETP.GT.AND P4, PT, R3, RZ, P1 ;  /* 0x000000ff0300720c */ /* 0x000fc40000f84270 */
[C---:B------:R-:W-:Y:S02]  /*5a80*/  ISETP.GT.AND P5, PT, R3.reuse, RZ, P0 ;  /* 0x000000ff0300720c */ /* 0x040fe400007a4270 */
[----:B------:R-:W-:Y:S02]  /*5a90*/  F2FP.BF16.F32.PACK_AB R70, RZ, R70 ;  /* 0x00000046ff46723e */ /* 0x000fe400000010ff */
[----:B------:R-:W-:Y:S02]  /*5aa0*/  F2FP.BF16.F32.PACK_AB R71, RZ, R71 ;  /* 0x00000047ff47723e */ /* 0x000fe400000010ff */
[----:B------:R-:W-:Y:S01]  /*5ab0*/  F2FP.BF16.F32.PACK_AB R72, RZ, R72 ;  /* 0x00000048ff48723e */ /* 0x000fe200000010ff */
[----:B------:R-:W-:Y:S01]  /*5ac0*/  @P2 STG.E.U16 desc[UR38][R8.64+0xb0], R70 ;  /* 0x0000b04608002986 */ /* 0x000fe2000c101526 */
[----:B------:R-:W-:Y:S02]  /*5ad0*/  F2FP.BF16.F32.PACK_AB R73, RZ, R73 ;  /* 0x00000049ff49723e */ /* 0x000fe400000010ff */
[C---:B------:R-:W-:Y:S01]  /*5ae0*/  ISETP.GT.AND P1, PT, R3.reuse, 0x8, P1 ;  /* 0x000000080300780c */ /* 0x040fe20000f24270 */
[----:B------:R-:W-:Y:S01]  /*5af0*/  @P3 STG.E.U16 desc[UR38][R8.64+0xb2], R71 ;  /* 0x0000b24708003986 */ /* 0x000fe2000c101526 */
[----:B------:R-:W-:-:S02]  /*5b00*/  ISETP.GT.AND P2, PT, R3, 0x8, P0 ;  /* 0x000000080300780c */ /* 0x000fc40000744270 */
[C---:B------:R-:W-:Y:S01]  /*5b10*/  ISETP.GT.AND P0, PT, R4.reuse, 0x69, PT ;  /* 0x000000690400780c */ /* 0x040fe20003f04270 */
[----:B------:R-:W-:Y:S01]  /*5b20*/  @P4 STG.E.U16 desc[UR38][R6.64+0xc0], R72 ;  /* 0x0000c04806004986 */ /* 0x000fe2000c101526 */
[----:B------:R-:W-:Y:S02]  /*5b30*/  ISETP.GT.AND P4, PT, R4, 0x68, PT ;  /* 0x000000680400780c */ /* 0x000fe40003f84270 */
[----:B------:R-:W-:Y:S01]  /*5b40*/  F2FP.BF16.F32.PACK_AB R74, RZ, R74 ;  /* 0x0000004aff4a723e */ /* 0x000fe200000010ff */
[----:B------:R-:W-:Y:S01]  /*5b50*/  @P5 STG.E.U16 desc[UR38][R6.64+0xc2], R73 ;  /* 0x0000c24906005986 */ /* 0x000fe2000c101526 */
[C---:B------:R-:W-:Y:S02]  /*5b60*/  ISETP.GT.AND P5, PT, R3.reuse, RZ, P4 ;  /* 0x000000ff0300720c */ /* 0x040fe400027a4270 */
[----:B------:R-:W-:Y:S01]  /*5b70*/  ISETP.GT.AND P3, PT, R3, RZ, P0 ;  /* 0x000000ff0300720c */ /* 0x000fe20000764270 */
[----:B------:R-:W-:Y:S01]  /*5b80*/  @P1 STG.E.U16 desc[UR38][R8.64+0xc0], R74 ;  /* 0x0000c04a08001986 */ /* 0x000fe2000c101526 */
[----:B------:R-:W-:-:S02]  /*5b90*/  F2FP.BF16.F32.PACK_AB R75, RZ, R75 ;  /* 0x0000004bff4b723e */ /* 0x000fc400000010ff */
[----:B------:R-:W-:Y:S02]  /*5ba0*/  F2FP.BF16.F32.PACK_AB R76, RZ, R76 ;  /* 0x0000004cff4c723e */ /* 0x000fe400000010ff */
[C---:B------:R-:W-:Y:S01]  /*5bb0*/  ISETP.GT.AND P4, PT, R3.reuse, 0x8, P4 ;  /* 0x000000080300780c */ /* 0x040fe20002784270 */
[----:B------:R-:W-:Y:S01]  /*5bc0*/  @P2 STG.E.U16 desc[UR38][R8.64+0xc2], R75 ;  /* 0x0000c24b08002986 */ /* 0x000fe2000c101526 */
[----:B------:R-:W-:Y:S02]  /*5bd0*/  F2FP.BF16.F32.PACK_AB R77, RZ, R77 ;  /* 0x0000004dff4d723e */ /* 0x000fe400000010ff */
[C---:B------:R-:W-:Y:S01]  /*5be0*/  ISETP.GT.AND P2, PT, R4.reuse, 0x71, PT ;  /* 0x000000710400780c */ /* 0x040fe20003f44270 */
[----:B------:R-:W-:Y:S01]  /*5bf0*/  @P5 STG.E.U16 desc[UR38][R6.64+0xd0], R76 ;  /* 0x0000d04c06005986 */ /* 0x000fe2000c101526 */
[----:B------:R-:W-:Y:S02]  /*5c00*/  ISETP.GT.AND P5, PT, R3, 0x8, P0 ;  /* 0x000000080300780c */ /* 0x000fe400007a4270 */
[C---:B------:R-:W-:Y:S01]  /*5c10*/  ISETP.GT.AND P1, PT, R4.reuse, 0x78, PT ;  /* 0x000000780400780c */ /* 0x040fe20003f24270 */
[----:B------:R-:W-:Y:S01]  /*5c20*/  @P3 STG.E.U16 desc[UR38][R6.64+0xd2], R77 ;  /* 0x0000d24d06003986 */ /* 0x000fe2000c101526 */
[----:B------:R-:W-:-:S02]  /*5c30*/  ISETP.GT.AND P3, PT, R4, 0x70, PT ;  /* 0x000000700400780c */ /* 0x000fc40003f64270 */
[----:B------:R-:W-:Y:S01]  /*5c40*/  ISETP.GT.AND P0, PT, R4, 0x79, PT ;  /* 0x000000790400780c */ /* 0x000fe20003f04270 */
[----:B------:R-:W-:Y:S01]  /*5c50*/  @P4 IMAD.MOV.U32 R4, RZ, RZ, R8 ;  /* 0x000000ffff044224 */ /* 0x000fe200078e0008 */
[----:B------:R-:W-:Y:S01]  /*5c60*/  F2FP.BF16.F32.PACK_AB R78, RZ, R78 ;  /* 0x0000004eff4e723e */ /* 0x000fe200000010ff */
[----:B------:R-:W-:Y:S01]  /*5c70*/  @P4 IMAD.MOV.U32 R5, RZ, RZ, R9 ;  /* 0x000000ffff054224 */ /* 0x000fe200078e0009 */
[----:B------:R-:W-:Y:S02]  /*5c80*/  F2FP.BF16.F32.PACK_AB R79, RZ, R79 ;  /* 0x0000004fff4f723e */ /* 0x000fe400000010ff */
[----:B------:R-:W-:Y:S02]  /*5c90*/  F2FP.BF16.F32.PACK_AB R80, RZ, R80 ;  /* 0x00000050ff50723e */ /* 0x000fe400000010ff */
[----:B------:R0:W-:Y:S01]  /*5ca0*/  @P4 STG.E.U16 desc[UR38][R4.64+0xd0], R78 ;  /* 0x0000d04e04004986 */ /* 0x0001e2000c101526 */
[----:B------:R-:W-:Y:S02]  /*5cb0*/  ISETP.GT.AND P4, PT, R3, RZ, P2 ;  /* 0x000000ff0300720c */ /* 0x000fe40001784270 */
[----:B------:R-:W-:-:S02]  /*5cc0*/  F2FP.BF16.F32.PACK_AB R81, RZ, R81 ;  /* 0x00000051ff51723e */ /* 0x000fc400000010ff */
[----:B------:R-:W-:Y:S02]  /*5cd0*/  ISETP.GT.AND P2, PT, R3, 0x8, P2 ;  /* 0x000000080300780c */ /* 0x000fe40001744270 */
[----:B------:R-:W-:Y:S02]  /*5ce0*/  F2FP.BF16.F32.PACK_AB R82, RZ, R82 ;  /* 0x00000052ff52723e */ /* 0x000fe400000010ff */
[----:B------:R-:W-:Y:S02]  /*5cf0*/  F2FP.BF16.F32.PACK_AB R83, RZ, R83 ;  /* 0x00000053ff53723e */ /* 0x000fe400000010ff */
[----:B------:R-:W-:Y:S01]  /*5d00*/  F2FP.BF16.F32.PACK_AB R84, RZ, R84 ;  /* 0x00000054ff54723e */ /* 0x000fe200000010ff */
[----:B0-----:R-:W-:Y:S01]  /*5d10*/  @P5 IMAD.MOV.U32 R4, RZ, RZ, R8 ;  /* 0x000000ffff045224 */ /* 0x001fe200078e0008 */
[----:B------:R-:W-:Y:S01]  /*5d20*/  F2FP.BF16.F32.PACK_AB R85, RZ, R85 ;  /* 0x00000055ff55723e */ /* 0x000fe200000010ff */
[----:B------:R-:W-:Y:S01]  /*5d30*/  @P5 IMAD.MOV.U32 R5, RZ, RZ, R9 ;  /* 0x000000ffff055224 */ /* 0x000fe200078e0009 */
[----:B------:R-:W-:-:S02]  /*5d40*/  F2FP.BF16.F32.PACK_AB R86, RZ, R86 ;  /* 0x00000056ff56723e */ /* 0x000fc400000010ff */
[----:B------:R-:W-:Y:S02]  /*5d50*/  F2FP.BF16.F32.PACK_AB R87, RZ, R87 ;  /* 0x00000057ff57723e */ /* 0x000fe400000010ff */
[----:B------:R0:W-:Y:S01]  /*5d60*/  @P5 STG.E.U16 desc[UR38][R4.64+0xd2], R79 ;  /* 0x0000d24f04005986 */ /* 0x0001e2000c101526 */
[C---:B------:R-:W-:Y:S02]  /*5d70*/  ISETP.GT.AND P5, PT, R3.reuse, RZ, P3 ;  /* 0x000000ff0300720c */ /* 0x040fe40001fa4270 */
[----:B------:R-:W-:-:S11]  /*5d80*/  ISETP.GT.AND P3, PT, R3, 0x8, P3 ;  /* 0x000000080300780c */ /* 0x000fd60001f64270 */
[----:B0-----:R-:W-:Y:S02]  /*5d90*/  @P5 IMAD.MOV.U32 R4, RZ, RZ, R6 ;  /* 0x000000ffff045224 */ /* 0x001fe400078e0006 */
[----:B------:R-:W-:-:S05]  /*5da0*/  @P5 IMAD.MOV.U32 R5, RZ, RZ, R7 ;  /* 0x000000ffff055224 */ /* 0x000fca00078e0007 */
[----:B------:R0:W-:Y:S01]  /*5db0*/  @P5 STG.E.U16 desc[UR38][R4.64+0xe0], R80 ;  /* 0x0000e05004005986 */ /* 0x0001e2000c101526 */
[C---:B------:R-:W-:Y:S02]  /*5dc0*/  ISETP.GT.AND P5, PT, R3.reuse, RZ, P0 ;  /* 0x000000ff0300720c */ /* 0x040fe400007a4270 */
[----:B------:R-:W-:Y:S01]  /*5dd0*/  ISETP.GT.AND P0, PT, R3, 0x8, P0 ;  /* 0x000000080300780c */ /* 0x000fe20000704270 */
[----:B0-----:R-:W-:Y:S02]  /*5de0*/  @P4 IMAD.MOV.U32 R4, RZ, RZ, R6 ;  /* 0x000000ffff044224 */ /* 0x001fe400078e0006 */
[----:B------:R-:W-:-:S05]  /*5df0*/  @P4 IMAD.MOV.U32 R5, RZ, RZ, R7 ;  /* 0x000000ffff054224 */ /* 0x000fca00078e0007 */
[----:B------:R0:W-:Y:S01]  /*5e00*/  @P4 STG.E.U16 desc[UR38][R4.64+0xe2], R81 ;  /* 0x0000e25104004986 */ /* 0x0001e2000c101526 */
[C---:B------:R-:W-:Y:S02]  /*5e10*/  ISETP.GT.AND P4, PT, R3.reuse, RZ, P1 ;  /* 0x000000ff0300720c */ /* 0x040fe40000f84270 */
[----:B------:R-:W-:Y:S01]  /*5e20*/  ISETP.GT.AND P1, PT, R3, 0x8, P1 ;  /* 0x000000080300780c */ /* 0x000fe20000f24270 */
[----:B0-----:R-:W-:Y:S02]  /*5e30*/  @P3 IMAD.MOV.U32 R4, RZ, RZ, R8 ;  /* 0x000000ffff043224 */ /* 0x001fe400078e0008 */
[----:B------:R-:W-:-:S05]  /*5e40*/  @P3 IMAD.MOV.U32 R5, RZ, RZ, R9 ;  /* 0x000000ffff053224 */ /* 0x000fca00078e0009 */
[----:B------:R0:W-:Y:S02]  /*5e50*/  @P3 STG.E.U16 desc[UR38][R4.64+0xe0], R82 ;  /* 0x0000e05204003986 */ /* 0x0001e4000c101526 */
[----:B0-----:R-:W-:Y:S02]  /*5e60*/  @P2 IMAD.MOV.U32 R4, RZ, RZ, R8 ;  /* 0x000000ffff042224 */ /* 0x001fe400078e0008 */
[----:B------:R-:W-:-:S05]  /*5e70*/  @P2 IMAD.MOV.U32 R5, RZ, RZ, R9 ;  /* 0x000000ffff052224 */ /* 0x000fca00078e0009 */
[----:B------:R0:W-:Y:S02]  /*5e80*/  @P2 STG.E.U16 desc[UR38][R4.64+0xe2], R83 ;  /* 0x0000e25304002986 */ /* 0x0001e4000c101526 */
[----:B0-----:R-:W-:Y:S02]  /*5e90*/  @P4 IMAD.MOV.U32 R4, RZ, RZ, R6 ;  /* 0x000000ffff044224 */ /* 0x001fe400078e0006 */
[----:B------:R-:W-:-:S05]  /*5ea0*/  @P4 IMAD.MOV.U32 R5, RZ, RZ, R7 ;  /* 0x000000ffff054224 */ /* 0x000fca00078e0007 */
[----:B------:R0:W-:Y:S04]  /*5eb0*/  @P4 STG.E.U16 desc[UR38][R4.64+0xf0], R84 ;  /* 0x0000f05404004986 */ /* 0x0001e8000c101526 */
[----:B------:R1:W-:Y:S01]  /*5ec0*/  @P5 STG.E.U16 desc[UR38][R6.64+0xf2], R85 ;  /* 0x0000f25506005986 */ /* 0x0003e2000c101526 */
[----:B0-----:R-:W-:Y:S02]  /*5ed0*/  @P1 IMAD.MOV.U32 R4, RZ, RZ, R8 ;  /* 0x000000ffff041224 */ /* 0x001fe400078e0008 */
[----:B------:R-:W-:-:S05]  /*5ee0*/  @P1 IMAD.MOV.U32 R5, RZ, RZ, R9 ;  /* 0x000000ffff051224 */ /* 0x000fca00078e0009 */
[----:B------:R1:W-:Y:S04]  /*5ef0*/  @P1 STG.E.U16 desc[UR38][R4.64+0xf0], R86 ;  /* 0x0000f05604001986 */ /* 0x0003e8000c101526 */
[----:B------:R1:W-:Y:S02]  /*5f00*/  @P0 STG.E.U16 desc[UR38][R8.64+0xf2], R87 ;  /* 0x0000f25708000986 */ /* 0x0003e4000c101526 */
.L_x_155:
[----:B------:R-:W-:Y:S05]  /*5f10*/  BSYNC B0 ;  /* 0x0000000000007941 */ /* 0x000fea0003800000 */
.L_x_29:
[----:B------:R-:W-:Y:S01]  /*5f20*/  IADD3 R16, P0, R16, UR36, RZ ;  /* 0x0000002410107c10 */ /* 0x000fe2000ff1e0ff */
[----:B------:R-:W-:Y:S01]  /*5f30*/  ULDC.64 UR4, c[0x0][0x650] ;  /* 0x0001940000047ab9 */ /* 0x000fe20000000a00 */
[----:B------:R-:W-:Y:S01]  /*5f40*/  PRMT R3, RZ, 0x7610, R3 ;  /* 0x00007610ff037816 */ /* 0x000fe20000000003 */
[----:B------:R-:W-:Y:S01]  /*5f50*/  IMAD.MOV.U32 R99, RZ, RZ, -0x1 ;  /* 0xffffffffff637424 */ /* 0x000fe200078e00ff */
[----:B------:R-:W-:Y:S01]  /*5f60*/  IADD3.X R17, R17, UR42, RZ, P0, !PT ;  /* 0x0000002a11117c10 */ /* 0x000fe200087fe4ff */
[----:B------:R-:W-:Y:S01]  /*5f70*/  IMAD.MOV.U32 R97, RZ, RZ, -0x1 ;  /* 0xffffffffff617424 */ /* 0x000fe200078e00ff */
[----:B------:R-:W-:-:S04]  /*5f80*/  ISETP.GE.U32.AND P0, PT, R16, UR4, PT ;  /* 0x0000000410007c0c */ /* 0x000fc8000bf06070 */
[----:B------:R-:W-:-:S13]  /*5f90*/  ISETP.GE.U32.AND.EX P0, PT, R17, UR5, PT, P0 ;  /* 0x0000000511007c0c */ /* 0x000fda000bf06100 */
[----:B------:R-:W-:Y:S05]  /*5fa0*/  @P0 BRA `(.L_x_156) ;  /* 0x0000000400500947 */ /* 0x000fea0003800000 */
[----:B------:R-:W0:Y:S01]  /*5fb0*/  LDC.64 R10, c[0x0][0x628] ;  /* 0x00018a00ff0a7b82 */ /* 0x000e220000000a00 */
[----:B------:R-:W0:Y:S01]  /*5fc0*/  S2R R20, SR_CTAID.X ;  /* 0x0000000000147919 */ /* 0x000e220000002500 */
[----:B-12-4-:R-:W-:Y:S02]  /*5fd0*/  IMAD.MOV.U32 R8, RZ, RZ, R16 ;  /* 0x000000ffff087224 */ /* 0x016fe400078e0010 */
[----:B------:R-:W-:Y:S01]  /*5fe0*/  IMAD.MOV.U32 R9, RZ, RZ, R17 ;  /* 0x000000ffff097224 */ /* 0x000fe200078e0011 */
[----:B------:R-:W1:Y:S03]  /*5ff0*/  S2R R21, SR_CTAID.Y ;  /* 0x0000000000157919 */ /* 0x000e660000002600 */
[----:B------:R-:W2:Y:S08]  /*6000*/  LDC R0, c[0x0][0x630] ;  /* 0x00018c00ff007b82 */ /* 0x000eb00000000800 */
[----:B------:R-:W4:Y:S01]  /*6010*/  LDC.64 R14, c[0x0][0x620] ;  /* 0x00018800ff0e7b82 */ /* 0x000f220000000a00 */
[----:B0-----:R-:W-:-:S04]  /*6020*/  ISETP.NE.U32.AND P0, PT, R10, RZ, PT ;  /* 0x000000ff0a00720c */ /* 0x001fc80003f05070 */
[----:B------:R-:W-:-:S13]  /*6030*/  ISETP.NE.AND.EX P0, PT, R11, RZ, PT, P0 ;  /* 0x000000ff0b00720c */ /* 0x000fda0003f05300 */
[----:B-12-4-:R-:W-:Y:S05]  /*6040*/  @!P0 BRA `(.L_x_157) ;  /* 0x0000000000288947 */ /* 0x016fea0003800000 */
[----:B------:R-:W0:Y:S02]  /*6050*/  LDC R3, c[0x0][0x634] ;  /* 0x00018d00ff037b82 */ /* 0x000e240000000800 */
[----:B0-----:R-:W-:-:S05]  /*6060*/  IADD3 R3, P0, R16, R3, RZ ;  /* 0x0000000310037210 */ /* 0x001fca0007f1e0ff */
[----:B---3--:R-:W-:-:S04]  /*6070*/  IMAD.X R13, RZ, RZ, R17, P0 ;  /* 0x000000ffff0d7224 */ /* 0x008fc800000e0611 */
[----:B------:R-:W-:-:S04]  /*6080*/  IMAD.WIDE.U32 R4, R13, R10, RZ ;  /* 0x0000000a0d047225 */ /* 0x000fc800078e00ff */
[----:B------:R-:W-:-:S04]  /*6090*/  IMAD.WIDE.U32 R6, P0, R3, R11, R4 ;  /* 0x0000000b03067225 */ /* 0x000fc80007800004 */
[----:B------:R-:W-:-:S04]  /*60a0*/  IMAD.WIDE.U32 R4, R3, R10, RZ ;  /* 0x0000000a03047225 */ /* 0x000fc800078e00ff */
[----:B------:R-:W-:Y:S01]  /*60b0*/  IMAD.X R9, RZ, RZ, RZ, P0 ;  /* 0x000000ffff097224 */ /* 0x000fe200000e06ff */
[----:B------:R-:W-:Y:S01]  /*60c0*/  IADD3 RZ, P0, R5, R6, RZ ;  /* 0x0000000605ff7210 */ /* 0x000fe20007f1e0ff */
[----:B------:R-:W-:-:S04]  /*60d0*/  IMAD.MOV.U32 R8, RZ, RZ, R7 ;  /* 0x000000ffff087224 */ /* 0x000fc800078e0007 */
[----:B------:R-:W-:-:S08]  /*60e0*/  IMAD.WIDE.U32.X R8, R13, R11, R8, P0 ;  /* 0x0000000b0d087225 */ /* 0x000fd000000e0408 */
.L_x_157:
[----:B------:R-:W0:Y:S01]  /*60f0*/  LDC.64 R28, c[0x0][0x640] ;  /* 0x00019000ff1c7b82 */ /* 0x000e220000000a00 */
[-CC-:B------:R-:W-:Y:S01]  /*6100*/  SHF.R.U64 R97, R8, R0.reuse, R9.reuse ;  /* 0x0000000008617219 */ /* 0x180fe20000001209 */
[----:B------:R-:W-:Y:S01]  /*6110*/  ULDC UR4, c[0x0][0x150] ;  /* 0x0000540000047ab9 */ /* 0x000fe20000000800 */
[----:B------:R-:W-:Y:S02]  /*6120*/  SHF.R.U32.HI R0, RZ, R0, R9 ;  /* 0x00000000ff007219 */ /* 0x000fe40000011609 */
[----:B------:R-:W-:Y:S02]  /*6130*/  IADD3 R3, P0, RZ, -R97, RZ ;  /* 0x80000061ff037210 */ /* 0x000fe40007f1e0ff */
[----:B------:R-:W-:Y:S01]  /*6140*/  I2FP.F32.U32 R7, R20 ;  /* 0x0000001400077245 */ /* 0x000fe20000201000 */
[----:B------:R-:W1:Y:S02]  /*6150*/  LDC R6, c[0x0][0x618] ;  /* 0x00018600ff067b82 */ /* 0x000e640000000800 */
[----:B------:R-:W-:-:S02]  /*6160*/  IMAD.X R5, RZ, RZ, ~R0, P0 ;  /* 0x000000ffff057224 */ /* 0x000fc400000e0e00 */
[----:B------:R-:W-:Y:S01]  /*6170*/  FMUL R7, R7, UR4 ;  /* 0x0000000407077c20 */ /* 0x000fe20008400000 */
[----:B------:R-:W-:Y:S01]  /*6180*/  ULDC UR4, c[0x0][0x154] ;  /* 0x0000550000047ab9 */ /* 0x000fe20000000800 */
[-C--:B------:R-:W-:Y:S02]  /*6190*/  IMAD R0, R5, R14.reuse, RZ ;  /* 0x0000000e05007224 */ /* 0x080fe400078e02ff */
[----:B------:R-:W2:Y:S01]  /*61a0*/  LDC R8, c[0x0][0x608] ;  /* 0x00018200ff087b82 */ /* 0x000ea20000000800 */
[C---:B---3--:R-:W-:Y:S01]  /*61b0*/  IMAD.WIDE.U32 R4, R3.reuse, R14, R16 ;  /* 0x0000000e03047225 */ /* 0x048fe200078e0010 */
[----:B------:R-:W3:Y:S03]  /*61c0*/  F2I.U32.TRUNC.NTZ R7, R7 ;  /* 0x0000000700077305 */ /* 0x000ee6000020f000 */
[----:B------:R-:W-:Y:S01]  /*61d0*/  IMAD R3, R3, R15, R0 ;  /* 0x0000000f03037224 */ /* 0x000fe200078e0200 */
[----:B------:R-:W-:-:S02]  /*61e0*/  I2FP.F32.U32 R0, R21 ;  /* 0x0000001500007245 */ /* 0x000fc40000201000 */
[----:B------:R-:W4:Y:S01]  /*61f0*/  LDC R26, c[0x0][0x658] ;  /* 0x00019600ff1a7b82 */ /* 0x000f220000000800 */
[----:B------:R-:W-:Y:S01]  /*6200*/  IMAD.IADD R3, R5, 0x1, R3 ;  /* 0x0000000105037824 */ /* 0x000fe200078e0203 */
[----:B0-----:R-:W-:Y:S01]  /*6210*/  ISETP.NE.U32.AND P0, PT, R28, RZ, PT ;  /* 0x000000ff1c00720c */ /* 0x001fe20003f05070 */
[----:B------:R-:W-:-:S03]  /*6220*/  FMUL R0, R0, UR4 ;  /* 0x0000000400007c20 */ /* 0x000fc60008400000 */
[----:B------:R-:W-:Y:S01]  /*6230*/  ISETP.NE.AND.EX P0, PT, R29, RZ, PT, P0 ;  /* 0x000000ff1d00720c */ /* 0x000fe20003f05300 */
[----:B------:R0:W0:Y:S01]  /*6240*/  F2I.U32.TRUNC.NTZ R14, R0 ;  /* 0x00000000000e7305 */ /* 0x000022000020f000 */
[----:B------:R-:W0:Y:S01]  /*6250*/  LDC R9, c[0x0][0x144] ;  /* 0x00005100ff097b82 */ /* 0x000e220000000800 */
[-C--:B-1----:R-:W-:Y:S01]  /*6260*/  SHF.R.U64 R10, R4, R6.reuse, R3 ;  /* 0x00000006040a7219 */ /* 0x082fe20000001203 */
[----:B---3--:R-:W-:Y:S01]  /*6270*/  IMAD.MOV R7, RZ, RZ, -R7 ;  /* 0x000000ffff077224 */ /* 0x008fe200078e0a07 */
[----:B------:R-:W-:-:S05]  /*6280*/  SHF.R.U32.HI R3, RZ, R6, R3 ;  /* 0x00000006ff037219 */ /* 0x000fca0000011603 */
[----:B-----5:R-:W1:Y:S01]  /*6290*/  LDC R24, c[0x0][0x148] ;  /* 0x00005200ff187b82 */ /* 0x020e620000000800 */
[-CC-:B--2---:R-:W-:Y:S02]  /*62a0*/  SHF.R.U64 R12, R10, R8.reuse, R3.reuse ;  /* 0x000000080a0c7219 */ /* 0x184fe40000001203 */
[----:B------:R-:W-:-:S05]  /*62b0*/  SHF.R.U32.HI R3, RZ, R8, R3 ;  /* 0x00000008ff037219 */ /* 0x000fca0000011603 */
[----:B------:R-:W2:Y:S01]  /*62c0*/  LDC R15, c[0x0][0x600] ;  /* 0x00018000ff0f7b82 */ /* 0x000ea20000000800 */
[-CC-:B----4-:R-:W-:Y:S02]  /*62d0*/  SHF.R.U64 R13, R12, R26.reuse, R3.reuse ;  /* 0x0000001a0c0d7219 */ /* 0x190fe40000001203 */
[----:B------:R-:W-:-:S03]  /*62e0*/  SHF.R.U32.HI R5, RZ, R26, R3 ;  /* 0x0000001aff057219 */ /* 0x000fc60000011603 */
[----:B------:R-:W-:Y:S02]  /*62f0*/  IMAD.MOV.U32 R4, RZ, RZ, R13 ;  /* 0x000000ffff047224 */ /* 0x000fe400078e000d */
[----:B------:R-:W3:Y:S01]  /*6300*/  LDC R27, c[0x0][0x648] ;  /* 0x00019200ff1b7b82 */ /* 0x000ee20000000800 */
[----:B0-----:R-:W-:-:S07]  /*6310*/  IMAD R25, R9, R7, R20 ;  /* 0x0000000709197224 */ /* 0x001fce00078e0214 */
[----:B------:R-:W0:Y:S08]  /*6320*/  LDC R30, c[0x0][0x638] ;  /* 0x00018e00ff1e7b82 */ /* 0x000e300000000800 */
[----:B------:R-:W4:Y:S01]  /*6330*/  LDC R31, c[0x0][0x610] ;  /* 0x00018400ff1f7b82 */ /* 0x000f220000000800 */
[----:B-1----:R-:W-:Y:S05]  /*6340*/  @!P0 BRA `(.L_x_158) ;  /* 0x0000000000288947 */ /* 0x002fea0003800000 */
        /* <DEDUP_REMOVED lines=10> */
.L_x_158:
[----:B------:R-:W-:Y:S01]  /*63f0*/  ISETP.NE.AND P0, PT, R2, 0x1, PT ;  /* 0x000000010200780c */ /* 0x000fe20003f05270 */
[----:B------:R-:W-:Y:S01]  /*6400*/  IMAD.MOV R14, RZ, RZ, -R14 ;  /* 0x000000ffff0e7224 */ /* 0x000fe200078e0a0e */
[----:B---3--:R-:W-:Y:S01]  /*6410*/  SHF.R.U64 R0, R4, R27, R5 ;  /* 0x0000001b04007219 */ /* 0x008fe20000001205 */
[----:B--2---:R-:W-:Y:S01]  /*6420*/  VIADD R5, R15, 0xffffffff ;  /* 0xffffffff0f057836 */ /* 0x004fe20000000000 */
[----:B------:R-:W-:-:S03]  /*6430*/  LOP3.LUT R3, R12, R95, RZ, 0xc0, !PT ;  /* 0x0000005f0c037212 */ /* 0x000fc600078ec0ff */
[----:B------:R-:W-:Y:S01]  /*6440*/  IMAD.MOV R4, RZ, RZ, -R0 ;  /* 0x000000ffff047224 */ /* 0x000fe200078e0a00 */
[----:B------:R-:W-:Y:S01]  /*6450*/  LOP3.LUT R10, R10, R5, RZ, 0xc0, !PT ;  /* 0x000000050a0a7212 */ /* 0x000fe200078ec0ff */
[----:B------:R-:W-:Y:S02]  /*6460*/  IMAD R0, R90, R0, R3 ;  /* 0x000000005a007224 */ /* 0x000fe400078e0203 */
[----:B0-----:R-:W-:Y:S02]  /*6470*/  IMAD R3, R4, R30, R13 ;  /* 0x0000001e04037224 */ /* 0x001fe400078e020d */
[----:B------:R-:W-:Y:S02]  /*6480*/  @P0 IMAD R25, R24, R14, R21 ;  /* 0x0000000e18190224 */ /* 0x000fe400078e0215 */
[----:B------:R-:W-:Y:S02]  /*6490*/  IMAD R5, R3, R15, R10 ;  /* 0x0000000f03057224 */ /* 0x000fe400078e020a */
[----:B----4-:R-:W-:-:S02]  /*64a0*/  IMAD R0, R0, R31, R25 ;  /* 0x0000001f00007224 */ /* 0x010fc400078e0219 */
[----:B------:R-:W-:-:S03]  /*64b0*/  IMAD.MOV.U32 R4, RZ, RZ, 0x1 ;  /* 0x00000001ff047424 */ /* 0x000fc600078e00ff */
[----:B------:R-:W-:Y:S02]  /*64c0*/  SEL R99, R5, R0, !P0 ;  /* 0x0000000005637207 */ /* 0x000fe40004000000 */
[----:B------:R-:W-:Y:S02]  /*64d0*/  PRMT R3, R4, 0x7610, R3 ;  /* 0x0000761004037816 */ /* 0x000fe40000000003 */
[----:B------:R-:W-:-:S07]  /*64e0*/  SEL R0, R0, R5, !P0 ;  /* 0x0000000500007207 */ /* 0x000fce0004000000 */
.L_x_156:
[----:B------:R-:W-:Y:S01]  /*64f0*/  LOP3.LUT P0, RZ, R3, 0xff, RZ, 0xc0, !PT ;  /* 0x000000ff03ff7812 */ /* 0x000fe2000780c0ff */
[----:B------:R-:W-:-:S12]  /*6500*/  IMAD.MOV.U32 R101, RZ, RZ, R0 ;  /* 0x000000ffff657224 */ /* 0x000fd800078e0000 */
[----:B------:R-:W-:Y:S05]  /*6510*/  @P0 BRA `(.L_x_159) ;  /* 0xffffffac00ec0947 */ /* 0x000fea000383ffff */
[----:B------:R-:W-:Y:S05]  /*6520*/  EXIT ;  /* 0x000000000000794d */ /* 0x000fea0003800000 */
.L_x_4:
        /* <DEDUP_REMOVED lines=26> */
.L_x_161:
[--C-:B------:R-:W-:Y:S01]  /*66d0*/  SHF.R.U64 R14, R12, R20, R13.reuse ;  /* 0x000000140c0e7219 */ /* 0x100fe2000000120d */
[----:B------:R-:W0:Y:S01]  /*66e0*/  LDC R24, c[0x0][0x618] ;  /* 0x00018600ff187b82 */ /* 0x000e220000000800 */
[----:B------:R-:W-:Y:S01]  /*66f0*/  I2FP.F32.U32 R8, R6 ;  /* 0x0000000600087245 */ /* 0x000fe20000201000 */
[----:B------:R-:W-:Y:S01]  /*6700*/  ULDC UR4, c[0x0][0x150] ;  /* 0x0000540000047ab9 */ /* 0x000fe20000000800 */
[----:B------:R-:W-:Y:S02]  /*6710*/  SHF.R.U32.HI R7, RZ, R20, R13 ;  /* 0x00000014ff077219 */ /* 0x000fe4000001160d */
[----:B------:R-:W-:Y:S01]  /*6720*/  IADD3 R11, P0, RZ, -R14, RZ ;  /* 0x8000000eff0b7210 */ /* 0x000fe20007f1e0ff */
[----:B------:R-:W-:Y:S01]  /*6730*/  FMUL R13, R8, UR4 ;  /* 0x00000004080d7c20 */ /* 0x000fe20008400000 */
[----:B------:R-:W-:Y:S01]  /*6740*/  ULDC UR4, c[0x0][0x154] ;  /* 0x0000550000047ab9 */ /* 0x000fe20000000800 */
[----:B------:R-:W1:Y:S02]  /*6750*/  LDC.64 R26, c[0x0][0x640] ;  /* 0x00019000ff1a7b82 */ /* 0x000e640000000a00 */
[----:B------:R-:W-:-:S02]  /*6760*/  IMAD.X R7, RZ, RZ, ~R7, P0 ;  /* 0x000000ffff077224 */ /* 0x000fc400000e0e07 */
[----:B------:R-:W2:Y:S01]  /*6770*/  F2I.U32.TRUNC.NTZ R13, R13 ;  /* 0x0000000d000d7305 */ /* 0x000ea2000020f000 */
[----:B------:R-:W-:-:S03]  /*6780*/  IMAD.WIDE.U32 R8, R11, R22, R16 ;  /* 0x000000160b087225 */ /* 0x000fc600078e0010 */
[----:B------:R-:W3:Y:S01]  /*6790*/  LDC R15, c[0x0][0x144] ;  /* 0x00005100ff0f7b82 */ /* 0x000ee20000000800 */
[----:B------:R-:W-:-:S04]  /*67a0*/  IMAD R10, R7, R22, RZ ;  /* 0x00000016070a7224 */ /* 0x000fc800078e02ff */
[----:B------:R-:W-:Y:S02]  /*67b0*/  IMAD R7, R11, R23, R10 ;  /* 0x000000170b077224 */ /* 0x000fe400078e020a */
[----:B------:R-:W-:Y:S01]  /*67c0*/  IMAD.MOV.U32 R10, RZ, RZ, -0x1 ;  /* 0xffffffffff0a7424 */ /* 0x000fe200078e00ff */
[----:B------:R-:W4:Y:S01]  /*67d0*/  LDC R20, c[0x0][0x608] ;  /* 0x00018200ff147b82 */ /* 0x000f220000000800 */
[----:B------:R-:W-:Y:S01]  /*67e0*/  IMAD.IADD R7, R9, 0x1, R7 ;  /* 0x0000000109077824 */ /* 0x000fe200078e0207 */
[----:B------:R-:W-:-:S04]  /*67f0*/  I2FP.F32.U32 R9, R3 ;  /* 0x0000000300097245 */ /* 0x000fc80000201000 */
[-C--:B0-----:R-:W-:Y:S01]  /*6800*/  SHF.R.U64 R12, R8, R24.reuse, R7 ;  /* 0x00000018080c7219 */ /* 0x081fe20000001207 */
[----:B--2---:R-:W-:Y:S01]  /*6810*/  IMAD.MOV R8, RZ, RZ, -R13 ;  /* 0x000000ffff087224 */ /* 0x004fe200078e0a0d */
[----:B------:R-:W0:Y:S01]  /*6820*/  LDC R11, c[0x0][0x658] ;  /* 0x00019600ff0b7b82 */ /* 0x000e220000000800 */
[----:B-1----:R-:W-:Y:S01]  /*6830*/  ISETP.NE.U32.AND P0, PT, R26, RZ, PT ;  /* 0x000000ff1a00720c */ /* 0x002fe20003f05070 */
[----:B------:R-:W-:Y:S01]  /*6840*/  FMUL R9, R9, UR4 ;  /* 0x0000000409097c20 */ /* 0x000fe20008400000 */
[----:B------:R-:W-:Y:S02]  /*6850*/  SHF.R.U32.HI R7, RZ, R24, R7 ;  /* 0x00000018ff077219 */ /* 0x000fe40000011607 */
[----:B------:R-:W-:-:S03]  /*6860*/  ISETP.NE.AND.EX P0, PT, R27, RZ, PT, P0 ;  /* 0x000000ff1b00720c */ /* 0x000fc60003f05300 */
[----:B------:R-:W1:Y:S01]  /*6870*/  LDC R22, c[0x0][0x148] ;  /* 0x00005200ff167b82 */ /* 0x000e620000000800 */
[----:B---3--:R-:W-:Y:S02]  /*6880*/  IMAD R23, R15, R8, R6 ;  /* 0x000000080f177224 */ /* 0x008fe400078e0206 */
[----:B------:R-:W-:-:S05]  /*6890*/  IMAD.MOV.U32 R8, RZ, RZ, 0x1 ;  /* 0x00000001ff087424 */ /* 0x000fca00078e00ff */
[----:B------:R-:W2:Y:S01]  /*68a0*/  LDC R21, c[0x0][0x600] ;  /* 0x00018000ff157b82 */ /* 0x000ea20000000800 */
[-CC-:B----4-:R-:W-:Y:S02]  /*68b0*/  SHF.R.U64 R15, R12, R20.reuse, R7.reuse ;  /* 0x000000140c0f7219 */ /* 0x190fe40000001207 */
[----:B------:R-:W-:Y:S02]  /*68c0*/  SHF.R.U32.HI R6, RZ, R20, R7 ;  /* 0x00000014ff067219 */ /* 0x000fe40000011607 */
[----:B------:R3:W4:Y:S03]  /*68d0*/  F2I.U32.TRUNC.NTZ R20, R9 ;  /* 0x0000000900147305 */ /* 0x000726000020f000 */
[----:B------:R-:W1:Y:S01]  /*68e0*/  LDC R25, c[0x0][0x648] ;  /* 0x00019200ff197b82 */ /* 0x000e620000000800 */
[-C--:B0-----:R-:W-:Y:S02]  /*68f0*/  SHF.R.U64 R19, R15, R11.reuse, R6 ;  /* 0x0000000b0f137219 */ /* 0x081fe40000001206 */
[----:B------:R-:W-:-:S02]  /*6900*/  SHF.L.U32 R10, R10, R11, RZ ;  /* 0x0000000b0a0a7219 */ /* 0x000fc400000006ff */
[-C--:B------:R-:W-:Y:S01]  /*6910*/  SHF.R.U32.HI R7, RZ, R11.reuse, R6 ;  /* 0x0000000bff077219 */ /* 0x080fe20000011606 */
[----:B------:R-:W-:Y:S01]  /*6920*/  IMAD.MOV.U32 R6, RZ, RZ, R19 ;  /* 0x000000ffff067224 */ /* 0x000fe200078e0013 */
[----:B------:R-:W-:Y:S01]  /*6930*/  SHF.L.U32 R24, R8, R11, RZ ;  /* 0x0000000b08187219 */ /* 0x000fe200000006ff */
[----:B------:R-:W0:Y:S01]  /*6940*/  LDC R28, c[0x0][0x638] ;  /* 0x00018e00ff1c7b82 */ /* 0x000e220000000800 */
[----:B------:R-:W-:-:S07]  /*6950*/  LOP3.LUT R30, RZ, R10, RZ, 0x33, !PT ;  /* 0x0000000aff1e7212 */ /* 0x000fce00078e33ff */
[----:B------:R-:W0:Y:S01]  /*6960*/  LDC R29, c[0x0][0x610] ;  /* 0x00018400ff1d7b82 */ /* 0x000e220000000800 */
[----:B---34-:R-:W-:Y:S05]  /*6970*/  @!P0 BRA `(.L_x_162) ;  /* 0x0000000000288947 */ /* 0x018fea0003800000 */
[----:B------:R-:W3:Y:S02]  /*6980*/  LDC R6, c[0x0][0x64c] ;  /* 0x00019300ff067b82 */ /* 0x000ee40000000800 */
[----:B---3--:R-:W-:-:S05]  /*6990*/  IADD3 R11, P0, R19, R6, RZ ;  /* 0x00000006130b7210 */ /* 0x008fca0007f1e0ff */
        /* <DEDUP_REMOVED lines=8> */
.L_x_162:
[----:B------:R-:W-:Y:S01]  /*6a20*/  ISETP.NE.AND P0, PT, R2, 0x1, PT ;  /* 0x000000010200780c */ /* 0x000fe20003f05270 */
[----:B--2---:R-:W-:Y:S01]  /*6a30*/  VIADD R9, R21, 0xffffffff ;  /* 0xffffffff15097836 */ /* 0x004fe20000000000 */
[----:B-1----:R-:W-:Y:S01]  /*6a40*/  SHF.R.U64 R7, R6, R25, R7 ;  /* 0x0000001906077219 */ /* 0x002fe20000001207 */
[----:B------:R-:W-:Y:S01]  /*6a50*/  IMAD.MOV R20, RZ, RZ, -R20 ;  /* 0x000000ffff147224 */ /* 0x000fe200078e0a14 */
[----:B------:R-:W-:Y:S02]  /*6a60*/  LOP3.LUT R6, R15, R30, RZ, 0xc0, !PT ;  /* 0x0000001e0f067212 */ /* 0x000fe400078ec0ff */
[----:B------:R-:W-:Y:S01]  /*6a70*/  LOP3.LUT R12, R12, R9, RZ, 0xc0, !PT ;  /* 0x000000090c0c7212 */ /* 0x000fe200078ec0ff */
[----:B------:R-:W-:Y:S02]  /*6a80*/  IMAD.MOV R8, RZ, RZ, -R7 ;  /* 0x000000ffff087224 */ /* 0x000fe400078e0a07 */
[----:B------:R-:W-:Y:S02]  /*6a90*/  IMAD R6, R24, R7, R6 ;  /* 0x0000000718067224 */ /* 0x000fe400078e0206 */
[----:B------:R-:W-:-:S02]  /*6aa0*/  IMAD.MOV.U32 R9, RZ, RZ, 0x1 ;  /* 0x00000001ff097424 */ /* 0x000fc400078e00ff */
[----:B------:R-:W-:Y:S02]  /*6ab0*/  @P0 IMAD R23, R22, R20, R3 ;  /* 0x0000001416170224 */ /* 0x000fe400078e0203 */
[----:B0-----:R-:W-:Y:S02]  /*6ac0*/  IMAD R3, R8, R28, R19 ;  /* 0x0000001c08037224 */ /* 0x001fe400078e0213 */
[----:B------:R-:W-:Y:S02]  /*6ad0*/  IMAD R19, R6, R29, R23 ;  /* 0x0000001d06137224 */ /* 0x000fe400078e0217 */
[----:B------:R-:W-:Y:S02]  /*6ae0*/  IMAD R6, R3, R21, R12 ;  /* 0x0000001503067224 */ /* 0x000fe400078e020c */
[----:B------:R-:W-:-:S03]  /*6af0*/  IMAD.MOV.U32 R8, RZ, RZ, R14 ;  /* 0x000000ffff087224 */ /* 0x000fc600078e000e */
[----:B------:R-:W-:Y:S02]  /*6b00*/  SEL R20, R6, R19, !P0 ;  /* 0x0000001306147207 */ /* 0x000fe40004000000 */
[----:B------:R-:W-:-:S07]  /*6b10*/  SEL R19, R19, R6, !P0 ;  /* 0x0000000613137207 */ /* 0x000fce0004000000 */
.L_x_160:
[----:B------:R-:W-:-:S08]  /*6b20*/  NOP ;  /* 0x0000000000007918 */ /* 0x000fd00000000000 */
[----:B------:R-:W0:-:S00]  /*6b30*/  USETMAXREG.DEALLOC.CTAPOOL 0x28 ;  /* 0x00000028000079c8 */ /* 0x000e0000080e0500 */
[----:B0-----:R-:W-:-:S13]  /*6b40*/  ISETP.NE.AND P0, PT, R0, RZ, PT ;  /* 0x000000ff0000720c */ /* 0x001fda0003f05270 */
[----:B------:R-:W-:Y:S05]  /*6b50*/  @P0 EXIT ;  /* 0x000000000000094d */ /* 0x000fea0003800000 */
[----:B------:R-:W-:Y:S01]  /*6b60*/  LOP3.LUT P0, RZ, R9, 0xff, RZ, 0xc0, !PT ;  /* 0x000000ff09ff7812 */ /* 0x000fe2000780c0ff */
[----:B------:R-:W-:Y:S02]  /*6b70*/  IMAD.MOV.U32 R3, RZ, RZ, 0x1 ;  /* 0x00000001ff037424 */ /* 0x000fe400078e00ff */
[----:B------:R-:W-:-:S10]  /*6b80*/  IMAD.MOV.U32 R0, RZ, RZ, RZ ;  /* 0x000000ffff007224 */ /* 0x000fd400078e00ff */
[----:B------:R-:W-:Y:S05]  /*6b90*/  @!P0 BRA `(.L_x_163) ;  /* 0x0000000c000c8947 */ /* 0x000fea0003800000 */
[----:B------:R-:W0:Y:S01]  /*6ba0*/  LDC R0, c[0x0][0x28c] ;  /* 0x0000a300ff007b82 */ /* 0x000e220000000800 */
[----:B------:R-:W-:Y:S01]  /*6bb0*/  LOP3.LUT P0, RZ, R4, 0x1f, RZ, 0xc0, !PT ;  /* 0x0000001f04ff7812 */ /* 0x000fe2000780c0ff */
[----:B------:R-:W-:Y:S01]  /*6bc0*/  ULDC UR5, c[0x0][0x658] ;  /* 0x0001960000057ab9 */ /* 0x000fe20000000800 */
[----:B------:R-:W-:Y:S01]  /*6bd0*/  UMOV UR6, 0xffffffff ;  /* 0xffffffff00067882 */ /* 0x000fe20000000000 */
[----:B------:R-:W-:Y:S01]  /*6be0*/  BSSY B0, `(.L_x_163) ;  /* 0x00000be000007945 */ /* 0x000fe20003800000 */
[----:B------:R-:W-:Y:S01]  /*6bf0*/  USHF.L.U32 UR6, UR6, UR5, URZ ;  /* 0x0000000506067299 */ /* 0x000fe2000800063f */
[C---:B------:R-:W-:Y:S01]  /*6c00*/  ISETP.NE.AND P2, PT, R5.reuse, RZ, PT ;  /* 0x000000ff0500720c */ /* 0x040fe20003f45270 */
[----:B------:R-:W-:Y:S01]  /*6c10*/  IMAD.MOV.U32 R13, RZ, RZ, 0x1 ;  /* 0x00000001ff0d7424 */ /* 0x000fe200078e00ff */
[----:B------:R-:W-:Y:S01]  /*6c20*/  ISETP.NE.OR P0, PT, R5, RZ, !P0 ;  /* 0x000000ff0500720c */ /* 0x000fe20004705670 */
[----:B------:R-:W-:Y:S01]  /*6c30*/  ULDC UR4, c[0x0][0x600] ;  /* 0x0001800000047ab9 */ /* 0x000fe20000000800 */
[----:B------:R-:W-:Y:S01]  /*6c40*/  LOP3.LUT R12, R18, 0x2, RZ, 0xfc, !PT ;  /* 0x00000002120c7812 */ /* 0x000fe200078efcff */
[----:B------:R-:W-:Y:S01]  /*6c50*/  UMOV UR7, 0x1 ;  /* 0x0000000100077882 */ /* 0x000fe20000000000 */
[----:B------:R-:W-:-:S02]  /*6c60*/  UIADD3 UR15, UR4, -0x1, URZ ;  /* 0xffffffff040f7890 */ /* 0x000fc4000fffe03f */
[----:B------:R-:W-:Y:S02]  /*6c70*/  USHF.L.U32 UR17, UR7, UR5, URZ ;  /* 0x0000000507117299 */ /* 0x000fe4000800063f */
[----:B------:R-:W-:Y:S01]  /*6c80*/  ULOP3.LUT UR16, URZ, UR6, URZ, 0x33, !UPT ;  /* 0x000000063f107292 */ /* 0x000fe2000f8e333f */
[----:B------:R-:W-:Y:S01]  /*6c90*/  ULDC.64 UR20, c[0x0][0x198] ;  /* 0x0000660000147ab9 */ /* 0x000fe20000000a00 */
[----:B0-----:R-:W-:-:S05]  /*6ca0*/  VIADD R0, R0, 0xf ;  /* 0x0000000f00007836 */ /* 0x001fca0000000000 */
[----:B------:R-:W-:-:S04]  /*6cb0*/  SHF.R.S32.HI R3, RZ, 0x1f, R0 ;  /* 0x0000001fff037819 */ /* 0x000fc80000011400 */
[----:B------:R-:W-:Y:S01]  /*6cc0*/  LEA.HI R3, R3, R0, RZ, 0x4 ;  /* 0x0000000003037211 */ /* 0x000fe200078f20ff */
[----:B------:R-:W-:-:S03]  /*6cd0*/  IMAD.MOV.U32 R0, RZ, RZ, RZ ;  /* 0x000000ffff007224 */ /* 0x000fc600078e00ff */
[----:B------:R-:W-:Y:S01]  /*6ce0*/  SHF.R.S32.HI R11, RZ, 0x4, R3 ;  /* 0x00000004ff0b7819 */ /* 0x000fe20000011403 */
[----:B------:R-:W-:-:S04]  /*6cf0*/  IMAD.MOV.U32 R3, RZ, RZ, 0x1 ;  /* 0x00000001ff037424 */ /* 0x000fc800078e00ff */
[----:B------:R-:W-:-:S07]  /*6d00*/  VIADD R10, R11, 0x1 ;  /* 0x000000010b0a7836 */ /* 0x000fce0000000000 */
.L_x_175:
[----:B------:R-:W-:-:S03]  /*6d10*/  UMOV UR4, 0xffffffff ;  /* 0xffffffff00047882 */ /* 0x000fc60000000000 */
[----:B------:R-:W-:Y:S05]  /*6d20*/  BRA.DIV UR4, `(.L_x_164) ;  /* 0x0000001a04f47947 */ /* 0x000fea000b800000 */
[----:B------:R-:W-:-:S13]  /*6d30*/  ELECT P6, URZ, PT ;  /* 0x00000000003f782f */ /* 0x000fda00038c0000 */
.L_x_210:
[----:B------:R-:W0:Y:S01]  /*6d40*/  LDC R4, c[0x0][0x28c] ;  /* 0x0000a300ff047b82 */ /* 0x000e220000000800 */
[----:B------:R-:W-:Y:S01]  /*6d50*/  BSSY B1, `(.L_x_165) ;  /* 0x0000035000017945 */ /* 0x000fe20003800000 */
[----:B0-----:R-:W-:-:S13]  /*6d60*/  ISETP.LT.OR P6, PT, R4, 0x1, !P6 ;  /* 0x000000010400780c */ /* 0x001fda00077c1670 */
[----:B------:R-:W-:Y:S05]  /*6d70*/  @P6 BRA `(.L_x_166) ;  /* 0x0000000000c86947 */ /* 0x000fea0003800000 */
[----:B------:R-:W-:Y:S02]  /*6d80*/  IMAD.SHL.U32 R20, R20, 0x80, RZ ;  /* 0x0000008014147824 */ /* 0x000fe400078e00ff */
[----:B------:R-:W-:Y:S02]  /*6d90*/  IMAD.SHL.U32 R19, R19, 0x80, RZ ;  /* 0x0000008013137824 */ /* 0x000fe400078e00ff */
[----:B------:R-:W-:Y:S02]  /*6da0*/  IMAD.MOV.U32 R21, RZ, RZ, RZ ;  /* 0x000000ffff157224 */ /* 0x000fe400078e00ff */
[----:B------:R-:W-:Y:S02]  /*6db0*/  IMAD.MOV.U32 R4, RZ, RZ, R10 ;  /* 0x000000ffff047224 */ /* 0x000fe400078e000a */
[----:B------:R-:W-:Y:S02]  /*6dc0*/  IMAD.MOV.U32 R5, RZ, RZ, R3 ;  /* 0x000000ffff057224 */ /* 0x000fe400078e0003 */
[----:B------:R-:W-:-:S07]  /*6dd0*/  IMAD.MOV.U32 R6, RZ, RZ, R0 ;  /* 0x000000ffff067224 */ /* 0x000fce00078e0000 */
.L_x_170:
[----:B------:R-:W0:Y:S01]  /*6de0*/  S2R R14, SR_CgaCtaId ;  /* 0x00000000000e7919 */ /* 0x000e220000008800 */
[----:B------:R-:W-:Y:S01]  /*6df0*/  MOV R7, 0x400 ;  /* 0x0000040000077802 */ /* 0x000fe20000000f00 */
[----:B------:R-:W1:Y:S03]  /*6e00*/  @!P2 LDC R9, c[0x0][0x500] ;  /* 0x00014000ff09ab82 */ /* 0x000e660000000800 */
[----:B0-----:R-:W-:Y:S02]  /*6e10*/  LEA R15, R14, R7, 0x18 ;  /* 0x000000070e0f7211 */ /* 0x001fe400078ec0ff */
[----:B------:R-:W-:-:S03]  /*6e20*/  SHF.L.U32 R7, R5, 0x1f, RZ ;  /* 0x0000001f05077819 */ /* 0x000fc600000006ff */
[----:B------:R-:W-:-:S04]  /*6e30*/  IMAD R14, R6, 0x8, R15 ;  /* 0x00000008060e7824 */ /* 0x000fc800078e020f */
[----:B------:R-:W0:Y:S02]  /*6e40*/  SYNCS.PHASECHK.TRANS64.TRYWAIT P1, [R14+URZ+0xe0], R7 ;  /* 0x0000e0070e0075a7 */ /* 0x000e24000802017f */
[----:B01----:R-:W-:Y:S05]  /*6e50*/  @!P1 BRA `(.L_x_167) ;  /* 0x0000001800c89947 */ /* 0x003fea0003800000 */
.L_x_211:
[----:B0-----:R-:W-:Y:S01]  /*6e60*/  PRMT R7, R12, 0x9910, RZ ;  /* 0x000099100c077816 */ /* 0x001fe200000000ff */
[----:B------:R0:W-:Y:S03]  /*6e70*/  @!P2 SYNCS.ARRIVE.TRANS64 RZ, [R14+URZ], R9 ;  /* 0x000000090effa9a7 */ /* 0x0001e6000800003f */
[----:B------:R-:W-:-:S13]  /*6e80*/  ISETP.NE.AND P1, PT, R7, 0x2, PT ;  /* 0x000000020700780c */ /* 0x000fda0003f25270 */
[----:B0-----:R-:W-:Y:S05]  /*6e90*/  @P1 BRA `(.L_x_168) ;  /* 0x0000000000041947 */ /* 0x001fea0003800000 */
[----:B------:R-:W-:Y:S01]  /*6ea0*/  BPT.TRAP 0x1 ;  /* 0x000000040000795c */ /* 0x000fe20000300000 */
.L_x_168:
[----:B------:R-:W-:Y:S05]  /*6eb0*/  @P0 BRA `(.L_x_169) ;  /* 0x0000000000040947 */ /* 0x000fea0003800000 */
[----:B------:R-:W-:Y:S01]  /*6ec0*/  BPT.TRAP 0x1 ;  /* 0x000000040000795c */ /* 0x000fe20000300000 */
.L_x_169:
[----:B------:R-:W-:Y:S01]  /*6ed0*/  IMAD R15, R6, 0x1000, R15 ;  /* 0x00001000060f7824 */ /* 0x000fe200078e020f */
[----:B------:R-:W-:Y:S01]  /*6ee0*/  R2UR UR9, R14 ;  /* 0x000000000e0972ca */ /* 0x000fe200000e0000 */
[----:B------:R-:W-:Y:S01]  /*6ef0*/  VIADD R4, R4, 0xffffffff ;  /* 0xffffffff04047836 */ /* 0x000fe20000000000 */
[----:B------:R-:W-:Y:S01]  /*6f00*/  UIADD3 UR4, UP0, UR20, 0xf0, URZ ;  /* 0x000000f014047890 */ /* 0x000fe2000ff1e03f */
[----:B------:R-:W-:Y:S01]  /*6f10*/  R2UR UR11, R19 ;  /* 0x00000000130b72ca */ /* 0x000fe200000e0000 */
[----:B------:R-:W-:Y:S01]  /*6f20*/  UIADD3 UR22, UP1, UR20, 0x1f0, URZ ;  /* 0x000001f014167890 */ /* 0x000fe2000ff3e03f */
[----:B------:R-:W-:Y:S01]  /*6f30*/  R2UR UR8, R15 ;  /* 0x000000000f0872ca */ /* 0x000fe200000e0000 */
[----:B------:R-:W-:Y:S01]  /*6f40*/  UIADD3.X UR5, URZ, UR21, URZ, UP0, !UPT ;  /* 0x000000153f057290 */ /* 0x000fe200087fe43f */
[C---:B------:R-:W-:Y:S01]  /*6f50*/  R2UR UR10, R21.reuse ;  /* 0x00000000150a72ca */ /* 0x040fe200000e0000 */
[----:B------:R-:W-:Y:S01]  /*6f60*/  VIADD R6, R6, 0x1 ;  /* 0x0000000106067836 */ /* 0x000fe20000000000 */
[----:B------:R-:W-:Y:S01]  /*6f70*/  R2UR UR12, R8 ;  /* 0x00000000080c72ca */ /* 0x000fe200000e0000 */
[----:B------:R-:W-:Y:S01]  /*6f80*/  UIADD3.X UR23, URZ, UR21, URZ, UP1, !UPT ;  /* 0x000000153f177290 */ /* 0x000fe20008ffe43f */
[----:B------:R-:W-:Y:S01]  /*6f90*/  R2UR UR18, R20 ;  /* 0x00000000141272ca */ /* 0x000fe200000e0000 */
[----:B------:R-:W-:Y:S01]  /*6fa0*/  UMOV UR6, 0x0 ;  /* 0x0000000000067882 */ /* 0x000fe20000000000 */
[----:B------:R-:W-:Y:S01]  /*6fb0*/  ISETP.GT.AND P3, PT, R4, 0x1, PT ;  /* 0x000000010400780c */ /* 0x000fe20003f64270 */
[----:B------:R-:W-:Y:S01]  /*6fc0*/  UMOV UR7, 0x10000000 ;  /* 0x1000000000077882 */ /* 0x000fe20000000000 */
[----:B------:R-:W-:Y:S01]  /*6fd0*/  ISETP.NE.AND P1, PT, R6, 0x1c, PT ;  /* 0x0000001c0600780c */ /* 0x000fe20003f25270 */
[----:B------:R-:W-:-:S02]  /*6fe0*/  VIADD R21, R21, 0x10 ;  /* 0x0000001015157836 */ /* 0x000fc40000000000 */
[----:B------:R-:W-:Y:S01]  /*6ff0*/  UIADD3 UR13, UR8, 0x280, URZ ;  /* 0x00000280080d7890 */ /* 0x000fe2000fffe03f */
[----:B------:R-:W-:Y:S01]  /*7000*/  SEL R14, RZ, 0x1, P1 ;  /* 0x00000001ff0e7807 */ /* 0x000fe20000800000 */
[----:B------:R-:W-:Y:S01]  /*7010*/  UIADD3 UR14, UR8, 0x1c280, URZ ;  /* 0x0001c280080e7890 */ /* 0x000fe2000fffe03f */
[----:B------:R-:W-:Y:S02]  /*7020*/  SEL R6, R6, RZ, P1 ;  /* 0x000000ff06067207 */ /* 0x000fe40000800000 */
[----:B------:R-:W-:Y:S02]  /*7030*/  LOP3.LUT R5, R5, R14, RZ, 0x3c, !PT ;  /* 0x0000000e05057212 */ /* 0x000fe400078e3cff */
[----:B------:R-:W-:Y:S02]  /*7040*/  UMOV UR8, UR13 ;  /* 0x0000000d00087c82 */ /* 0x000fe40008000000 */
[----:B------:R0:W-:Y:S02]  /*7050*/  UTMALDG.3D [UR8], [UR4], desc[UR6] ;  /* 0x00000608040075b4 */ /* 0x0001e40008011000 */
[----:B0-----:R-:W-:Y:S01]  /*7060*/  UMOV UR8, UR14 ;  /* 0x0000000e00087c82 */ /* 0x001fe20008000000 */
[----:B------:R-:W-:-:S02]  /*7070*/  UMOV UR11, UR18 ;  /* 0x00000012000b7c82 */ /* 0x000fc40008000000 */
[----:B------:R0:W-:Y:S02]  /*7080*/  UTMALDG.3D [UR8], [UR22], desc[UR6] ;  /* 0x00000608160075b4 */ /* 0x0001e40008011000 */
[----:B0-----:R-:W-:Y:S05]  /*7090*/  @P3 BRA `(.L_x_170) ;  /* 0xfffffffc00503947 */ /* 0x001fea000383ffff */
.L_x_166:
[----:B------:R-:W-:Y:S05]  /*70a0*/  BSYNC B1 ;  /* 0x0000000000017941 */ /* 0x000fea0003800000 */
.L_x_165:
[----:B------:R-:W-:Y:S01]  /*70b0*/  LOP3.LUT P4, RZ, R13, 0xff, RZ, 0xc0, !PT ;  /* 0x000000ff0dff7812 */ /* 0x000fe2000788c0ff */
[C---:B------:R-:W-:Y:S01]  /*70c0*/  IMAD.IADD R7, R11.reuse, 0x1, R0 ;  /* 0x000000010b077824 */ /* 0x040fe200078e0200 */
[----:B------:R-:W-:Y:S01]  /*70d0*/  ULDC.64 UR4, c[0x0][0x650] ;  /* 0x0001940000047ab9 */ /* 0x000fe20000000a00 */
[----:B------:R-:W-:Y:S01]  /*70e0*/  ISETP.GE.U32.AND P3, PT, R11, 0x1c, PT ;  /* 0x0000001c0b00780c */ /* 0x000fe20003f66070 */
[----:B------:R-:W-:Y:S01]  /*70f0*/  BSSY B1, `(.L_x_171) ;  /* 0x000006a000017945 */ /* 0x000fe20003800000 */
[----:B------:R-:W-:Y:S01]  /*7100*/  IMAD.MOV.U32 R19, RZ, RZ, -0x1 ;  /* 0xffffffffff137424 */ /* 0x000fe200078e00ff */
[----:B------:R-:W-:Y:S01]  /*7110*/  ISETP.GT.U32.AND P1, PT, R7, 0x1b, PT ;  /* 0x0000001b0700780c */ /* 0x000fe20003f24070 */
[----:B------:R-:W-:Y:S01]  /*7120*/  IMAD.MOV.U32 R20, RZ, RZ, -0x1 ;  /* 0xffffffffff147424 */ /* 0x000fe200078e00ff */
[----:B------:R-:W-:Y:S01]  /*7130*/  SHF.R.U32.HI R4, RZ, 0x2, R7 ;  /* 0x00000002ff047819 */ /* 0x000fe20000011607 */
[----:B------:R-:W-:Y:S01]  /*7140*/  IMAD.MOV.U32 R8, RZ, RZ, -0x1 ;  /* 0xffffffffff087424 */ /* 0x000fe200078e00ff */
[----:B------:R-:W-:-:S02]  /*7150*/  ISETP.LT.U32.AND P1, PT, R11, 0x1c, P1 ;  /* 0x0000001c0b00780c */ /* 0x000fc40000f21070 */
[----:B------:R-:W-:Y:S01]  /*7160*/  PRMT R13, RZ, 0x7610, R13 ;  /* 0x00007610ff0d7816 */ /* 0x000fe2000000000d */
[----:B------:R-:W0:Y:S01]  /*7170*/  @P4 S2R R5, SR_CgaCtaId ;  /* 0x0000000000054919 */ /* 0x000e220000008800 */
[----:B------:R-:W-:-:S04]  /*7180*/  @P4 MOV R0, 0x400 ;  /* 0x0000040000004802 */ /* 0x000fc80000000f00 */
[----:B0-----:R-:W-:Y:S01]  /*7190*/  @P4 LEA R0, R5, R0, 0x18 ;  /* 0x0000000005004211 */ /* 0x001fe200078ec0ff */
[----:B------:R-:W-:-:S03]  /*71a0*/  IMAD.WIDE.U32 R4, R4, 0x24924925, RZ ;  /* 0x2492492504047825 */ /* 0x000fc600078e00ff */
[----:B------:R0:W-:Y:S01]  /*71b0*/  @P4 SYNCS.ARRIVE.TRANS64.A1T0 RZ, [R0+URZ+0x1d8], RZ ;  /* 0x0001d8ff00ff49a7 */ /* 0x0001e2000810003f */
[----:B------:R-:W-:Y:S02]  /*71c0*/  IADD3 R16, P4, R16, UR36, RZ ;  /* 0x0000002410107c10 */ /* 0x000fe4000ff9e0ff */
[----:B------:R-:W-:Y:S02]  /*71d0*/  PRMT R4, RZ, 0x7610, R4 ;  /* 0x00007610ff047816 */ /* 0x000fe40000000004 */
[----:B------:R-:W-:Y:S02]  /*71e0*/  IADD3.X R17, R17, UR42, RZ, P4, !PT ;  /* 0x0000002a11117c10 */ /* 0x000fe4000a7fe4ff */
[----:B0-----:R-:W-:Y:S02]  /*71f0*/  SEL R0, RZ, 0x1, !P1 ;  /* 0x00000001ff007807 */ /* 0x001fe40004800000 */
[----:B------:R-:W-:Y:S02]  /*7200*/  ISETP.GE.U32.AND P1, PT, R16, UR4, PT ;  /* 0x0000000410007c0c */ /* 0x000fe4000bf26070 */
[----:B------:R-:W-:Y:S01]  /*7210*/  LOP3.LUT R3, R3, R0, RZ, 0x3c, !PT ;  /* 0x0000000003037212 */ /* 0x000fe200078e3cff */
[----:B------:R-:W-:Y:S01]  /*7220*/  IMAD R0, R5, -0x1c, R7 ;  /* 0xffffffe405007824 */ /* 0x000fe200078e0207 */
[----:B------:R-:W-:-:S02]  /*7230*/  ISETP.GE.U32.AND.EX P1, PT, R17, UR5, PT, P1 ;  /* 0x0000000511007c0c */ /* 0x000fc4000bf26110 */
[----:B------:R-:W-:-:S11]  /*7240*/  @P3 LOP3.LUT R3, R3, 0x1, R5, 0x78, !PT ;  /* 0x0000000103033812 */ /* 0x000fd600078e7805 */
[----:B------:R-:W-:Y:S05]  /*7250*/  @P1 BRA `(.L_x_172) ;  /* 0x00000004004c1947 */ /* 0x000fea0003800000 */
[----:B------:R-:W-:Y:S01]  /*7260*/  ULDC.64 UR4, c[0x0][0x628] ;  /* 0x00018a0000047ab9 */ /* 0x000fe20000000a00 */
[----:B------:R-:W0:Y:S01]  /*7270*/  S2R R15, SR_CTAID.X ;  /* 0x00000000000f7919 */ /* 0x000e220000002500 */
[----:B------:R-:W-:Y:S01]  /*7280*/  ISETP.NE.U32.AND P1, PT, RZ, UR4, PT ;  /* 0x00000004ff007c0c */ /* 0x000fe2000bf25070 */
[----:B------:R-:W-:Y:S01]  /*7290*/  ULDC UR7, c[0x0][0x630] ;  /* 0x00018c0000077ab9 */ /* 0x000fe20000000800 */
[----:B------:R-:W-:Y:S01]  /*72a0*/  IMAD.MOV.U32 R4, RZ, RZ, R16 ;  /* 0x000000ffff047224 */ /* 0x000fe200078e0010 */
[----:B------:R-:W1:Y:S01]  /*72b0*/  S2R R14, SR_CTAID.Y ;  /* 0x00000000000e7919 */ /* 0x000e620000002600 */
[----:B------:R-:W-:Y:S01]  /*72c0*/  ISETP.NE.AND.EX P1, PT, RZ, UR5, PT, P1 ;  /* 0x00000005ff007c0c */ /* 0x000fe2000bf25310 */
[----:B------:R-:W-:-:S12]  /*72d0*/  IMAD.MOV.U32 R5, RZ, RZ, R17 ;  /* 0x000000ffff057224 */ /* 0x000fd800078e0011 */
[----:B------:R-:W-:Y:S05]  /*72e0*/  @!P1 BRA `(.L_x_173) ;  /* 0x0000000000289947 */ /* 0x000fea0003800000 */
[----:B------:R-:W-:Y:S02]  /*72f0*/  ULDC UR6, c[0x0][0x634] ;  /* 0x00018d0000067ab9 */ /* 0x000fe40000000800 */
[----:B------:R-:W-:-:S05]  /*7300*/  IADD3 R9, P1, R16, UR6, RZ ;  /* 0x0000000610097c10 */ /* 0x000fca000ff3e0ff */
[----:B------:R-:W-:-:S04]  /*7310*/  IMAD.X R19, RZ, RZ, R17, P1 ;  /* 0x000000ffff137224 */ /* 0x000fc800008e0611 */
[----:B------:R-:W-:-:S04]  /*7320*/  IMAD.WIDE.U32 R6, R19, UR4, RZ ;  /* 0x0000000413067c25 */ /* 0x000fc8000f8e00ff */
[----:B------:R-:W-:-:S04]  /*7330*/  IMAD.WIDE.U32 R6, P1, R9, UR5, R6 ;  /* 0x0000000509067c25 */ /* 0x000fc8000f820006 */
[----:B------:R-:W-:-:S04]  /*7340*/  IMAD.WIDE.U32 R8, R9, UR4, RZ ;  /* 0x0000000409087c25 */ /* 0x000fc8000f8e00ff */
[----:B------:R-:W-:Y:S01]  /*7350*/  IMAD.X R5, RZ, RZ, RZ, P1 ;  /* 0x000000ffff057224 */ /* 0x000fe200008e06ff */
[----:B------:R-:W-:Y:S01]  /*7360*/  IADD3 RZ, P1, R9, R6, RZ ;  /* 0x0000000609ff7210 */ /* 0x000fe20007f3e0ff */
[----:B------:R-:W-:-:S04]  /*7370*/  IMAD.MOV.U32 R4, RZ, RZ, R7 ;  /* 0x000000ffff047224 */ /* 0x000fc800078e0007 */
[----:B------:R-:W-:-:S08]  /*7380*/  IMAD.WIDE.U32.X R4, R19, UR5, R4, P1 ;  /* 0x0000000513047c25 */ /* 0x000fd000088e0404 */
.L_x_173:
[--C-:B------:R-:W-:Y:S01]  /*7390*/  SHF.R.U64 R8, R4, UR7, R5.reuse ;  /* 0x0000000704087c19 */ /* 0x100fe20008001205 */
[----:B------:R-:W-:Y:S01]  /*73a0*/  ULDC.64 UR4, c[0x0][0x620] ;  /* 0x0001880000047ab9 */ /* 0x000fe20000000a00 */
[----:B------:R-:W-:Y:S01]  /*73b0*/  SHF.R.U32.HI R4, RZ, UR7, R5 ;  /* 0x00000007ff047c19 */ /* 0x000fe20008011605 */
[----:B------:R-:W2:Y:S01]  /*73c0*/  LDC R24, c[0x0][0x144] ;  /* 0x00005100ff187b82 */ /* 0x000ea20000000800 */
[----:B------:R-:W-:Y:S01]  /*73d0*/  IADD3 R7, P1, RZ, -R8, RZ ;  /* 0x80000008ff077210 */ /* 0x000fe20007f3e0ff */
[----:B------:R-:W-:Y:S01]  /*73e0*/  ULDC.64 UR8, c[0x0][0x640] ;  /* 0x0001900000087ab9 */ /* 0x000fe20000000a00 */
[----:B0-----:R-:W-:Y:S01]  /*73f0*/  I2FP.F32.U32 R9, R15 ;  /* 0x0000000f00097245 */ /* 0x001fe20000201000 */
[----:B------:R-:W-:Y:S02]  /*7400*/  ULDC UR6, c[0x0][0x608] ;  /* 0x0001820000067ab9 */ /* 0x000fe40000000800 */
[----:B------:R-:W-:Y:S01]  /*7410*/  IMAD.X R4, RZ, RZ, ~R4, P1 ;  /* 0x000000ffff047224 */ /* 0x000fe200008e0e04 */
[----:B------:R-:W-:Y:S01]  /*7420*/  ISETP.NE.U32.AND P1, PT, RZ, UR8, PT ;  /* 0x00000008ff007c0c */ /* 0x000fe2000bf25070 */
[----:B------:R-:W0:Y:S02]  /*7430*/  LDC R21, c[0x0][0x148] ;  /* 0x00005200ff157b82 */ /* 0x000e240000000800 */
[----:B------:R-:W-:Y:S01]  /*7440*/  IMAD R6, R4, UR4, RZ ;  /* 0x0000000404067c24 */ /* 0x000fe2000f8e02ff */
[----:B------:R-:W-:Y:S01]  /*7450*/  ISETP.NE.AND.EX P1, PT, RZ, UR9, PT, P1 ;  /* 0x00000009ff007c0c */ /* 0x000fe2000bf25310 */
[----:B------:R-:W-:Y:S01]  /*7460*/  IMAD.WIDE.U32 R4, R7, UR4, R16 ;  /* 0x0000000407047c25 */ /* 0x000fe2000f8e0010 */
[----:B------:R-:W-:-:S03]  /*7470*/  ULDC UR4, c[0x0][0x150] ;  /* 0x0000540000047ab9 */ /* 0x000fc60000000800 */
[----:B------:R-:W-:Y:S02]  /*7480*/  IMAD R7, R7, UR5, R6 ;  /* 0x0000000507077c24 */ /* 0x000fe4000f8e0206 */
[----:B------:R-:W-:Y:S01]  /*7490*/  FMUL R6, R9, UR4 ;  /* 0x0000000409067c20 */ /* 0x000fe20008400000 */
[----:B------:R-:W-:Y:S01]  /*74a0*/  ULDC UR4, c[0x0][0x618] ;  /* 0x0001860000047ab9 */ /* 0x000fe20000000800 */
[----:B------:R-:W-:Y:S01]  /*74b0*/  ULDC UR5, c[0x0][0x154] ;  /* 0x0000550000057ab9 */ /* 0x000fe20000000800 */
[----:B------:R-:W-:-:S03]  /*74c0*/  IMAD.IADD R5, R5, 0x1, R7 ;  /* 0x0000000105057824 */ /* 0x000fc600078e0207 */
[----:B------:R-:W3:Y:S02]  /*74d0*/  F2I.U32.TRUNC.NTZ R6, R6 ;  /* 0x0000000600067305 */ /* 0x000ee4000020f000 */
[----:B------:R-:W-:Y:S02]  /*74e0*/  SHF.R.U64 R9, R4, UR4, R5 ;  /* 0x0000000404097c19 */ /* 0x000fe40008001205 */
[----:B-1----:R-:W-:-:S05]  /*74f0*/  I2FP.F32.U32 R4, R14 ;  /* 0x0000000e00047245 */ /* 0x002fca0000201000 */
[----:B------:R-:W-:Y:S01]  /*7500*/  FMUL R22, R4, UR5 ;  /* 0x0000000504167c20 */ /* 0x000fe20008400000 */
[----:B------:R-:W-:Y:S01]  /*7510*/  SHF.R.U32.HI R4, RZ, UR4, R5 ;  /* 0x00000004ff047c19 */ /* 0x000fe20008011605 */
[----:B------:R-:W-:-:S03]  /*7520*/  ULDC UR4, c[0x0][0x658] ;  /* 0x0001960000047ab9 */ /* 0x000fc60000000800 */
[--C-:B------:R-:W-:Y:S01]  /*7530*/  SHF.R.U64 R20, R9, UR6, R4.reuse ;  /* 0x0000000609147c19 */ /* 0x100fe20008001204 */
[----:B------:R-:W1:Y:S01]  /*7540*/  F2I.U32.TRUNC.NTZ R22, R22 ;  /* 0x0000001600167305 */ /* 0x000e62000020f000 */
[----:B------:R-:W-:Y:S01]  /*7550*/  SHF.R.U32.HI R5, RZ, UR6, R4 ;  /* 0x00000006ff057c19 */ /* 0x000fe20008011604 */
[----:B---3--:R-:W-:-:S03]  /*7560*/  IMAD.MOV R6, RZ, RZ, -R6 ;  /* 0x000000ffff067224 */ /* 0x008fc600078e0a06 */
[----:B------:R-:W-:Y:S01]  /*7570*/  SHF.R.U64 R19, R20, UR4, R5 ;  /* 0x0000000414137c19 */ /* 0x000fe20008001205 */
[----:B--2---:R-:W-:Y:S01]  /*7580*/  IMAD R15, R24, R6, R15 ;  /* 0x00000006180f7224 */ /* 0x004fe200078e020f */
[----:B------:R-:W-:-:S03]  /*7590*/  SHF.R.U32.HI R23, RZ, UR4, R5 ;  /* 0x00000004ff177c19 */ /* 0x000fc60008011605 */
[----:B------:R-:W-:Y:S02]  /*75a0*/  IMAD.MOV.U32 R4, RZ, RZ, R19 ;  /* 0x000000ffff047224 */ /* 0x000fe400078e0013 */
[----:B------:R-:W-:Y:S01]  /*75b0*/  IMAD.MOV.U32 R5, RZ, RZ, R23 ;  /* 0x000000ffff057224 */ /* 0x000fe200078e0017 */
[----:B-1----:R-:W-:Y:S06]  /*75c0*/  @!P1 BRA `(.L_x_174) ;  /* 0x0000000000289947 */ /* 0x002fec0003800000 */
[----:B------:R-:W-:Y:S02]  /*75d0*/  ULDC UR4, c[0x0][0x64c] ;  /* 0x0001930000047ab9 */ /* 0x000fe40000000800 */
[----:B------:R-:W-:-:S05]  /*75e0*/  IADD3 R5, P1, R19, UR4, RZ ;  /* 0x0000000413057c10 */ /* 0x000fca000ff3e0ff */
[----:B------:R-:W-:-:S04]  /*75f0*/  IMAD.X R23, RZ, RZ, R23, P1 ;  /* 0x000000ffff177224 */ /* 0x000fc800008e0617 */
[----:B------:R-:W-:-:S04]  /*7600*/  IMAD.WIDE.U32 R6, R23, UR8, RZ ;  /* 0x0000000817067c25 */ /* 0x000fc8000f8e00ff */
[----:B------:R-:W-:-:S04]  /*7610*/  IMAD.WIDE.U32 R6, P1, R5, UR9, R6 ;  /* 0x0000000905067c25 */ /* 0x000fc8000f820006 */
[----:B------:R-:W-:-:S04]  /*7620*/  IMAD.WIDE.U32 R4, R5, UR8, RZ ;  /* 0x0000000805047c25 */ /* 0x000fc8000f8e00ff */
[----:B------:R-:W-:Y:S01]  /*7630*/  IMAD.MOV.U32 R4, RZ, RZ, R7 ;  /* 0x000000ffff047224 */ /* 0x000fe200078e0007 */
[----:B------:R-:W-:Y:S01]  /*7640*/  IADD3 RZ, P3, R5, R6, RZ ;  /* 0x0000000605ff7210 */ /* 0x000fe20007f7e0ff */
[----:B------:R-:W-:-:S04]  /*7650*/  IMAD.X R5, RZ, RZ, RZ, P1 ;  /* 0x000000ffff057224 */ /* 0x000fc800008e06ff */
[----:B------:R-:W-:-:S08]  /*7660*/  IMAD.WIDE.U32.X R4, R23, UR9, R4, P3 ;  /* 0x0000000917047c25 */ /* 0x000fd000098e0404 */
.L_x_174:
[----:B------:R-:W-:Y:S01]  /*7670*/  ISETP.NE.AND P1, PT, R2, 0x1, PT ;  /* 0x000000010200780c */ /* 0x000fe20003f25270 */
[----:B------:R-:W-:Y:S01]  /*7680*/  ULDC UR4, c[0x0][0x648] ;  /* 0x0001920000047ab9 */ /* 0x000fe20000000800 */
[----:B------:R-:W-:Y:S01]  /*7690*/  LOP3.LUT R20, R20, UR16, RZ, 0xc0, !PT ;  /* 0x0000001014147c12 */ /* 0x000fe2000f8ec0ff */
[----:B------:R-:W-:Y:S01]  /*76a0*/  IMAD.MOV R22, RZ, RZ, -R22 ;  /* 0x000000ffff167224 */ /* 0x000fe200078e0a16 */
[----:B------:R-:W-:Y:S01]  /*76b0*/  SHF.R.U64 R5, R4, UR4, R5 ;  /* 0x0000000404057c19 */ /* 0x000fe20008001205 */
[----:B------:R-:W-:Y:S01]  /*76c0*/  ULDC UR4, c[0x0][0x638] ;  /* 0x00018e0000047ab9 */ /* 0x000fe20000000800 */
[----:B------:R-:W-:Y:S01]  /*76d0*/  LOP3.LUT R6, R9, UR15, RZ, 0xc0, !PT ;  /* 0x0000000f09067c12 */ /* 0x000fe2000f8ec0ff */
[----:B------:R-:W-:Y:S02]  /*76e0*/  ULDC UR5, c[0x0][0x610] ;  /* 0x0001840000057ab9 */ /* 0x000fe40000000800 */
[----:B------:R-:W-:Y:S02]  /*76f0*/  IMAD.MOV R4, RZ, RZ, -R5 ;  /* 0x000000ffff047224 */ /* 0x000fe400078e0a05 */
[----:B------:R-:W-:-:S02]  /*7700*/  IMAD R20, R5, UR17, R20 ;  /* 0x0000001105147c24 */ /* 0x000fc4000f8e0214 */
[----:B0-----:R-:W-:Y:S02]  /*7710*/  @P1 IMAD R15, R21, R22, R14 ;  /* 0x00000016150f1224 */ /* 0x001fe400078e020e */
[----:B------:R-:W-:Y:S01]  /*7720*/  IMAD R19, R4, UR4, R19 ;  /* 0x0000000404137c24 */ /* 0x000fe2000f8e0213 */
[----:B------:R-:W-:Y:S01]  /*7730*/  ULDC UR4, c[0x0][0x600] ;  /* 0x0001800000047ab9 */ /* 0x000fe20000000800 */
[----:B------:R-:W-:Y:S02]  /*7740*/  IMAD R15, R20, UR5, R15 ;  /* 0x00000005140f7c24 */ /* 0x000fe4000f8e020f */
[----:B------:R-:W-:Y:S02]  /*7750*/  IMAD R6, R19, UR4, R6 ;  /* 0x0000000413067c24 */ /* 0x000fe4000f8e0206 */
[----:B------:R-:W-:-:S03]  /*7760*/  IMAD.MOV.U32 R4, RZ, RZ, 0x1 ;  /* 0x00000001ff047424 */ /* 0x000fc600078e00ff */
[----:B------:R-:W-:Y:S02]  /*7770*/  SEL R20, R6, R15, !P1 ;  /* 0x0000000f06147207 */ /* 0x000fe40004800000 */
[----:B------:R-:W-:-:S07]  /*7780*/  SEL R19, R15, R6, !P1 ;  /* 0x000000060f137207 */ /* 0x000fce0004800000 */
.L_x_172:
[----:B------:R-:W-:Y:S05]  /*7790*/  BSYNC B1 ;  /* 0x0000000000017941 */ /* 0x000fea0003800000 */
.L_x_171:
[----:B------:R-:W-:-:S13]  /*77a0*/  LOP3.LUT P1, RZ, R4, 0xff, RZ, 0xc0, !PT ;  /* 0x000000ff04ff7812 */ /* 0x000fda000782c0ff */
[----:B------:R-:W-:Y:S05]  /*77b0*/  @P1 BRA `(.L_x_175) ;  /* 0xfffffff400541947 */ /* 0x000fea000383ffff */
[----:B------:R-:W-:Y:S05]  /*77c0*/  BSYNC B0 ;  /* 0x0000000000007941 */ /* 0x000fea0003800000 */
.L_x_163:
[----:B------:R-:W-:-:S03]  /*77d0*/  UMOV UR4, 0xffffffff ;  /* 0xffffffff00047882 */ /* 0x000fc60000000000 */
[----:B------:R-:W-:Y:S05]  /*77e0*/  BRA.DIV UR4, `(.L_x_176) ;  /* 0x0000001204787947 */ /* 0x000fea000b800000 */
[----:B------:R-:W-:-:S13]  /*77f0*/  ELECT P6, URZ, PT ;  /* 0x00000000003f782f */ /* 0x000fda00038c0000 */
.L_x_214:
[----:B------:R-:W-:Y:S04]  /*7800*/  BSSY B0, `(.L_x_177) ;  /* 0x0000103000007945 */ /* 0x000fe80003800000 */
[----:B------:R-:W-:Y:S05]  /*7810*/  @!P6 BRA `(.L_x_178) ;  /* 0x000000100004e947 */ /* 0x000fea0003800000 */
[----:B------:R-:W-:-:S04]  /*7820*/  LOP3.LUT R18, R18, 0x2, RZ, 0xfc, !PT ;  /* 0x0000000212127812 */ /* 0x000fc800078efcff */
[----:B------:R-:W-:-:S13]  /*7830*/  ISETP.NE.AND P0, PT, R18, 0x3, PT ;  /* 0x000000031200780c */ /* 0x000fda0003f05270 */
[----:B------:R-:W-:Y:S05]  /*7840*/  @!P0 BRA `(.L_x_179) ;  /* 0x0000000000048947 */ /* 0x000fea0003800000 */
[----:B------:R-:W-:Y:S01]  /*7850*/  BPT.TRAP 0x1 ;  /* 0x000000040000795c */ /* 0x000fe20000300000 */
.L_x_179:
[----:B------:R-:W0:Y:S01]  /*7860*/  S2R R5, SR_CgaCtaId ;  /* 0x0000000000057919 */ /* 0x000e220000008800 */
[----:B------:R-:W-:Y:S02]  /*7870*/  MOV R2, 0x400 ;  /* 0x0000040000027802 */ /* 0x000fe40000000f00 */
[----:B------:R-:W-:Y:S02]  /*7880*/  SHF.L.U32 R4, R3, 0x1f, RZ ;  /* 0x0000001f03047819 */ /* 0x000fe400000006ff */
[----:B0-----:R-:W-:-:S05]  /*7890*/  LEA R5, R5, R2, 0x18 ;  /* 0x0000000205057211 */ /* 0x001fca00078ec0ff */
[----:B------:R-:W-:-:S04]  /*78a0*/  VIADD R5, R5, 0xe0 ;  /* 0x000000e005057836 */ /* 0x000fc80000000000 */
[C---:B------:R-:W-:Y:S02]  /*78b0*/  IMAD R7, R0.reuse, 0x8, R5 ;  /* 0x0000000800077824 */ /* 0x040fe400078e0205 */
[----:B------:R-:W-:Y:S02]  /*78c0*/  VIADD R0, R0, 0x1 ;  /* 0x0000000100007836 */ /* 0x000fe40000000000 */
[----:B------:R-:W0:Y:S03]  /*78d0*/  SYNCS.PHASECHK.TRANS64.TRYWAIT P0, [R7+URZ], R4 ;  /* 0x00000004070075a7 */ /* 0x000e26000800017f */
[----:B------:R-:W-:-:S04]  /*78e0*/  ISETP.NE.AND P1, PT, R0, 0x1c, PT ;  /* 0x0000001c0000780c */ /* 0x000fc80003f25270 */
[----:B------:R-:W-:Y:S02]  /*78f0*/  SEL R2, RZ, 0x1, P1 ;  /* 0x00000001ff027807 */ /* 0x000fe40000800000 */
[----:B------:R-:W-:Y:S02]  /*7900*/  SEL R0, R0, RZ, P1 ;  /* 0x000000ff00007207 */ /* 0x000fe40000800000 */
[----:B------:R-:W-:-:S03]  /*7910*/  LOP3.LUT R9, R3, R2, RZ, 0x3c, !PT ;  /* 0x0000000203097212 */ /* 0x000fc600078e3cff */
[----:B------:R-:W-:Y:S01]  /*7920*/  IMAD R6, R0, 0x8, R5 ;  /* 0x0000000800067824 */ /* 0x000fe200078e0205 */
[----:B------:R-:W-:Y:S01]  /*7930*/  SHF.L.U32 R3, R9, 0x1f, RZ ;  /* 0x0000001f09037819 */ /* 0x000fe200000006ff */
[----:B0-----:R-:W-:Y:S06]  /*7940*/  @!P0 BRA `(.L_x_180) ;  /* 0x0000001000408947 */ /* 0x001fec0003800000 */
.L_x_215:
[----:B------:R-:W1:Y:S01]  /*7950*/  SYNCS.PHASECHK.TRANS64.TRYWAIT P0, [R6+URZ], R3 ;  /* 0x00000003060075a7 */ /* 0x000e62000800017f */
[----:B------:R-:W-:-:S05]  /*7960*/  VIADD R0, R0, 0x1 ;  /* 0x0000000100007836 */ /* 0x000fca0000000000 */
[----:B------:R-:W-:-:S04]  /*7970*/  ISETP.NE.AND P1, PT, R0, 0x1c, PT ;  /* 0x0000001c0000780c */ /* 0x000fc80003f25270 */
[----:B------:R-:W-:Y:S02]  /*7980*/  SEL R2, RZ, 0x1, P1 ;  /* 0x00000001ff027807 */ /* 0x000fe40000800000 */
[----:B------:R-:W-:Y:S02]  /*7990*/  SEL R0, R0, RZ, P1 ;  /* 0x000000ff00007207 */ /* 0x000fe40000800000 */
[----:B------:R-:W-:-:S03]  /*79a0*/  LOP3.LUT R9, R9, R2, RZ, 0x3c, !PT ;  /* 0x0000000209097212 */ /* 0x000fc600078e3cff */
[----:B0-----:R-:W-:Y:S01]  /*79b0*/  IMAD R7, R0, 0x8, R5 ;  /* 0x0000000800077824 */ /* 0x001fe200078e0205 */
[----:B------:R-:W-:Y:S01]  /*79c0*/  SHF.L.U32 R4, R9, 0x1f, RZ ;  /* 0x0000001f09047819 */ /* 0x000fe200000006ff */
[----:B-1----:R-:W-:Y:S06]  /*79d0*/  @!P0 BRA `(.L_x_181) ;  /* 0x0000001000308947 */ /* 0x002fec0003800000 */
.L_x_216:
        /* <DEDUP_REMOVED lines=9> */
.L_x_217:
        /* <DEDUP_REMOVED lines=9> */
.L_x_218:
        /* <DEDUP_REMOVED lines=9> */
.L_x_219:
        /* <DEDUP_REMOVED lines=9> */
.L_x_220:
        /* <DEDUP_REMOVED lines=9> */
.L_x_221:
        /* <DEDUP_REMOVED lines=9> */
.L_x_222:
        /* <DEDUP_REMOVED lines=9> */
.L_x_223:
        /* <DEDUP_REMOVED lines=9> */
.L_x_224:
        /* <DEDUP_REMOVED lines=9> */
.L_x_225:
        /* <DEDUP_REMOVED lines=9> */
.L_x_226:
        /* <DEDUP_REMOVED lines=9> */
.L_x_227:
        /* <DEDUP_REMOVED lines=9> */
.L_x_228:
        /* <DEDUP_REMOVED lines=9> */
.L_x_229:
        /* <DEDUP_REMOVED lines=9> */
.L_x_230:
        /* <DEDUP_REMOVED lines=9> */
.L_x_231:
        /* <DEDUP_REMOVED lines=9> */
.L_x_232:
        /* <DEDUP_REMOVED lines=9> */
.L_x_233:
        /* <DEDUP_REMOVED lines=9> */
.L_x_234:
        /* <DEDUP_REMOVED lines=9> */
.L_x_235:
        /* <DEDUP_REMOVED lines=9> */
.L_x_236:
        /* <DEDUP_REMOVED lines=9> */
.L_x_237:
        /* <DEDUP_REMOVED lines=9> */
.L_x_238:
        /* <DEDUP_REMOVED lines=9> */
.L_x_239:
        /* <DEDUP_REMOVED lines=9> */
.L_x_240:
[----:B------:R-:W1:Y:S01]  /*8760*/  SYNCS.PHASECHK.TRANS64.TRYWAIT P0, [R7+URZ], R4 ;  /* 0x00000004070075a7 */ /* 0x000e62000800017f */
[----:B------:R-:W-:-:S05]  /*8770*/  VIADD R0, R0, 0x1 ;  /* 0x0000000100007836 */ /* 0x000fca0000000000 */
[----:B------:R-:W-:-:S04]  /*8780*/  ISETP.NE.AND P1, PT, R0, 0x1c, PT ;  /* 0x0000001c0000780c */ /* 0x000fc80003f25270 */
[----:B------:R-:W-:Y:S02]  /*8790*/  SEL R2, RZ, 0x1, P1 ;  /* 0x00000001ff027807 */ /* 0x000fe40000800000 */
[----:B------:R-:W-:Y:S02]  /*87a0*/  SEL R0, R0, RZ, P1 ;  /* 0x000000ff00007207 */ /* 0x000fe40000800000 */
[----:B------:R-:W-:Y:S01]  /*87b0*/  LOP3.LUT R2, R9, R2, RZ, 0x3c, !PT ;  /* 0x0000000209027212 */ /* 0x000fe200078e3cff */
[----:B-1----:R-:W-:Y:S06]  /*87c0*/  @!P0 BRA `(.L_x_206) ;  /* 0x0000000800a88947 */ /* 0x002fec0003800000 */
.L_x_241:
[----:B------:R-:W-:Y:S01]  /*87d0*/  IMAD R5, R0, 0x8, R5 ;  /* 0x0000000800057824 */ /* 0x000fe200078e0205 */
[----:B------:R-:W-:-:S07]  /*87e0*/  SHF.L.U32 R0, R2, 0x1f, RZ ;  /* 0x0000001f02007819 */ /* 0x000fce00000006ff */
.L_x_207:
[----:B--2---:R2:W3:Y:S02]  /*87f0*/  SYNCS.PHASECHK.TRANS64.TRYWAIT P0, [R5+URZ], R0 ;  /* 0x00000000050075a7 */ /* 0x0044e4000800017f */
[----:B---3--:R-:W-:Y:S05]  /*8800*/  @!P0 NANOSLEEP.SYNCS 0x989680 ;  /* 0x009896800000895d */ /* 0x008fea0003900000 */
[----:B------:R-:W3:Y:S02]  /*8810*/  @!P0 SYNCS.PHASECHK.TRANS64 P0, [R5+URZ], R0 ;  /* 0x00000000050085a7 */ /* 0x000ee4000800007f */
[----:B---3--:R-:W-:Y:S05]  /*8820*/  @!P0 BRA `(.L_x_207) ;  /* 0xfffffffc00f08947 */ /* 0x008fea000383ffff */
.L_x_178:
[----:B------:R-:W-:Y:S05]  /*8830*/  BSYNC B0 ;  /* 0x0000000000007941 */ /* 0x000fea0003800000 */
.L_x_177:
[----:B------:R-:W-:Y:S05]  /*8840*/  EXIT ;  /* 0x000000000000794d */ /* 0x000fea0003800000 */
.L_x_18:
[----:B-1----:R1:W2:Y:S02]  /*8850*/  SYNCS.PHASECHK.TRANS64.TRYWAIT P1, [R3+URZ], R0 ;  /* 0x00000000030075a7 */ /* 0x0022a4000802017f */
[----:B--2---:R-:W-:Y:S05]  /*8860*/  @!P1 NANOSLEEP.SYNCS 0x989680 ;  /* 0x009896800000995d */ /* 0x004fea0003900000 */
[----:B------:R-:W2:Y:S02]  /*8870*/  @!P1 SYNCS.PHASECHK.TRANS64 P1, [R3+URZ], R0 ;  /* 0x00000000030095a7 */ /* 0x000ea4000802007f */
[----:B--2---:R-:W-:Y:S05]  /*8880*/  @!P1 BRA `(.L_x_18) ;  /* 0xfffffffc00f09947 */ /* 0x004fea000383ffff */
[----:B------:R-:W-:Y:S05]  /*8890*/  BRA `(.L_x_17) ;  /* 0xffffff8c00c87947 */ /* 0x000fea000383ffff */
.L_x_23:
[----:B-1----:R-:W-:-:S04]  /*88a0*/  IMAD.U32 R4, RZ, RZ, UR4 ;  /* 0x00000004ff047e24 */ /* 0x002fc8000f8e00ff */
[----:B------:R1:W2:Y:S03]  /*88b0*/  SYNCS.PHASECHK.TRANS64.TRYWAIT P1, [R4+URZ], R3 ;  /* 0x00000003040075a7 */ /* 0x0002a6000802017f */
[----:B--2---:R-:W-:Y:S05]  /*88c0*/  @!P1 NANOSLEEP.SYNCS 0x989680 ;  /* 0x009896800000995d */ /* 0x004fea0003900000 */
[----:B------:R-:W2:Y:S02]  /*88d0*/  @!P1 SYNCS.PHASECHK.TRANS64 P1, [R4+URZ], R3 ;  /* 0x00000003040095a7 */ /* 0x000ea4000802007f */
[----:B--2---:R-:W-:Y:S05]  /*88e0*/  @!P1 BRA `(.L_x_23) ;  /* 0xfffffffc00ec9947 */ /* 0x004fea000383ffff */
[----:B------:R-:W-:Y:S05]  /*88f0*/  BRA `(.L_x_22) ;  /* 0xffffff9000387947 */ /* 0x000fea000383ffff */
.L_x_164:
[----:B------:R-:W-:Y:S01]  /*8900*/  BSSY B1, `(.L_x_208) ;  /* 0x0000006000017945 */ /* 0x000fe20003800000 */
[----:B------:R-:W-:-:S07]  /*8910*/  IMAD.MOV.U32 R15, RZ, RZ, -0x1 ;  /* 0xffffffffff0f7424 */ /* 0x000fce00078e00ff */
[----:B------:R-:W-:Y:S05]  /*8920*/  WARPSYNC.COLLECTIVE R15, `(.L_x_209) ;  /* 0x000000000f0c7348 */ /* 0x000fea0003c00000 */
[----:B------:R-:W-:Y:S02]  /*8930*/  ELECT P6, UR62, PT ;  /* 0x00000000003e782f */ /* 0x000fe400038c0000 */
[----:B------:R-:W-:Y:S01]  /*8940*/  MOV R14, UR62 ;  /* 0x0000003e000e7c02 */ /* 0x000fe20008000f00 */
[----:B------:R-:W-:Y:S10]  /*8950*/  ENDCOLLECTIVE ;  /* 0x000000000000791b */ /* 0x000ff40003800000 */
.L_x_209:
[----:B------:R-:W-:Y:S05]  /*8960*/  BSYNC B1 ;  /* 0x0000000000017941 */ /* 0x000fea0003800000 */
.L_x_208:
[----:B------:R-:W-:Y:S05]  /*8970*/  BRA `(.L_x_210) ;  /* 0xffffffe000f07947 */ /* 0x000fea000383ffff */
.L_x_167:
[----:B0-----:R0:W1:Y:S02]  /*8980*/  SYNCS.PHASECHK.TRANS64.TRYWAIT P1, [R14+URZ+0xe0], R7 ;  /* 0x0000e0070e0075a7 */ /* 0x001064000802017f */
[----:B-1----:R-:W-:Y:S05]  /*8990*/  @!P1 NANOSLEEP.SYNCS 0x989680 ;  /* 0x009896800000995d */ /* 0x002fea0003900000 */
[----:B------:R-:W1:Y:S02]  /*89a0*/  @!P1 SYNCS.PHASECHK.TRANS64 P1, [R14+URZ+0xe0], R7 ;  /* 0x0000e0070e0095a7 */ /* 0x000e64000802007f */
[----:B-1----:R-:W-:Y:S05]  /*89b0*/  @!P1 BRA `(.L_x_167) ;  /* 0xfffffffc00f09947 */ /* 0x002fea000383ffff */
[----:B------:R-:W-:Y:S05]  /*89c0*/  BRA `(.L_x_211) ;  /* 0xffffffe400247947 */ /* 0x000fea000383ffff */
.L_x_176:
[----:B------:R-:W-:Y:S01]  /*89d0*/  BSSY B0, `(.L_x_212) ;  /* 0x0000006000007945 */ /* 0x000fe20003800000 */
[----:B------:R-:W-:-:S07]  /*89e0*/  IMAD.MOV.U32 R15, RZ, RZ, -0x1 ;  /* 0xffffffffff0f7424 */ /* 0x000fce00078e00ff */
[----:B------:R-:W-:Y:S05]  /*89f0*/  WARPSYNC.COLLECTIVE R15, `(.L_x_213) ;  /* 0x000000000f0c7348 */ /* 0x000fea0003c00000 */
[----:B------:R-:W-:Y:S02]  /*8a00*/  ELECT P6, UR62, PT ;  /* 0x00000000003e782f */ /* 0x000fe400038c0000 */
[----:B------:R-:W-:Y:S01]  /*8a10*/  MOV R14, UR62 ;  /* 0x0000003e000e7c02 */ /* 0x000fe20008000f00 */
[----:B------:R-:W-:Y:S10]  /*8a20*/  ENDCOLLECTIVE ;  /* 0x000000000000791b */ /* 0x000ff40003800000 */
.L_x_213:
[----:B------:R-:W-:Y:S05]  /*8a30*/  BSYNC B0 ;  /* 0x0000000000007941 */ /* 0x000fea0003800000 */
.L_x_212:
[----:B------:R-:W-:Y:S05]  /*8a40*/  BRA `(.L_x_214) ;  /* 0xffffffec006c7947 */ /* 0x000fea000383ffff */
.L_x_180:
[----:B0-----:R0:W1:Y:S02]  /*8a50*/  SYNCS.PHASECHK.TRANS64.TRYWAIT P0, [R7+URZ], R4 ;  /* 0x00000004070075a7 */ /* 0x001064000800017f */
[----:B-1----:R-:W-:Y:S05]  /*8a60*/  @!P0 NANOSLEEP.SYNCS 0x989680 ;  /* 0x009896800000895d */ /* 0x002fea0003900000 */
[----:B------:R-:W1:Y:S02]  /*8a70*/  @!P0 SYNCS.PHASECHK.TRANS64 P0, [R7+URZ], R4 ;  /* 0x00000004070085a7 */ /* 0x000e64000800007f */
[----:B-1----:R-:W-:Y:S05]  /*8a80*/  @!P0 BRA `(.L_x_180) ;  /* 0xfffffffc00f08947 */ /* 0x002fea000383ffff */
[----:B------:R-:W-:Y:S05]  /*8a90*/  BRA `(.L_x_215) ;  /* 0xffffffec00ac7947 */ /* 0x000fea000383ffff */
.L_x_181:
[----:B0-----:R0:W1:Y:S02]  /*8aa0*/  SYNCS.PHASECHK.TRANS64.TRYWAIT P0, [R6+URZ], R3 ;  /* 0x00000003060075a7 */ /* 0x001064000800017f */
[----:B-1----:R-:W-:Y:S05]  /*8ab0*/  @!P0 NANOSLEEP.SYNCS 0x989680 ;  /* 0x009896800000895d */ /* 0x002fea0003900000 */
[----:B------:R-:W1:Y:S02]  /*8ac0*/  @!P0 SYNCS.PHASECHK.TRANS64 P0, [R6+URZ], R3 ;  /* 0x00000003060085a7 */ /* 0x000e64000800007f */
[----:B-1----:R-:W-:Y:S05]  /*8ad0*/  @!P0 BRA `(.L_x_181) ;  /* 0xfffffffc00f08947 */ /* 0x002fea000383ffff */
[----:B------:R-:W-:Y:S05]  /*8ae0*/  BRA `(.L_x_216) ;  /* 0xffffffec00bc7947 */ /* 0x000fea000383ffff */
.L_x_182:
[----:B0-----:R0:W1:Y:S02]  /*8af0*/  SYNCS.PHASECHK.TRANS64.TRYWAIT P0, [R7+URZ], R4 ;  /* 0x00000004070075a7 */ /* 0x001064000800017f */
[----:B-1----:R-:W-:Y:S05]  /*8b00*/  @!P0 NANOSLEEP.SYNCS 0x989680 ;  /* 0x009896800000895d */ /* 0x002fea0003900000 */
[----:B------:R-:W1:Y:S02]  /*8b10*/  @!P0 SYNCS.PHASECHK.TRANS64 P0, [R7+URZ], R4 ;  /* 0x00000004070085a7 */ /* 0x000e64000800007f */
[----:B-1----:R-:W-:Y:S05]  /*8b20*/  @!P0 BRA `(.L_x_182) ;  /* 0xfffffffc00f08947 */ /* 0x002fea000383ffff */
[----:B------:R-:W-:Y:S05]  /*8b30*/  BRA `(.L_x_217) ;  /* 0xffffffec00cc7947 */ /* 0x000fea000383ffff */
.L_x_183:
[----:B0-----:R0:W1:Y:S02]  /*8b40*/  SYNCS.PHASECHK.TRANS64.TRYWAIT P0, [R6+URZ], R3 ;  /* 0x00000003060075a7 */ /* 0x001064000800017f */
[----:B-1----:R-:W-:Y:S05]  /*8b50*/  @!P0 NANOSLEEP.SYNCS 0x989680 ;  /* 0x009896800000895d */ /* 0x002fea0003900000 */
[----:B------:R-:W1:Y:S02]  /*8b60*/  @!P0 SYNCS.PHASECHK.TRANS64 P0, [R6+URZ], R3 ;  /* 0x00000003060085a7 */ /* 0x000e64000800007f */
[----:B-1----:R-:W-:Y:S05]  /*8b70*/  @!P0 BRA `(.L_x_183) ;  /* 0xfffffffc00f08947 */ /* 0x002fea000383ffff */
[----:B------:R-:W-:Y:S05]  /*8b80*/  BRA `(.L_x_218) ;  /* 0xffffffec00dc7947 */ /* 0x000fea000383ffff */
.L_x_184:
[----:B0-----:R0:W1:Y:S02]  /*8b90*/  SYNCS.PHASECHK.TRANS64.TRYWAIT P0, [R7+URZ], R4 ;  /* 0x00000004070075a7 */ /* 0x001064000800017f */
[----:B-1----:R-:W-:Y:S05]  /*8ba0*/  @!P0 NANOSLEEP.SYNCS 0x989680 ;  /* 0x009896800000895d */ /* 0x002fea0003900000 */
[----:B------:R-:W1:Y:S02]  /*8bb0*/  @!P0 SYNCS.PHASECHK.TRANS64 P0, [R7+URZ], R4 ;  /* 0x00000004070085a7 */ /* 0x000e64000800007f */
[----:B-1----:R-:W-:Y:S05]  /*8bc0*/  @!P0 BRA `(.L_x_184) ;  /* 0xfffffffc00f08947 */ /* 0x002fea000383ffff */
[----:B------:R-:W-:Y:S05]  /*8bd0*/  BRA `(.L_x_219) ;  /* 0xffffffec00ec7947 */ /* 0x000fea000383ffff */
.L_x_185:
[----:B0-----:R0:W1:Y:S02]  /*8be0*/  SYNCS.PHASECHK.TRANS64.TRYWAIT P0, [R6+URZ], R3 ;  /* 0x00000003060075a7 */ /* 0x001064000800017f */
[----:B-1----:R-:W-:Y:S05]  /*8bf0*/  @!P0 NANOSLEEP.SYNCS 0x989680 ;  /* 0x009896800000895d */ /* 0x002fea0003900000 */
[----:B------:R-:W1:Y:S02]  /*8c00*/  @!P0 SYNCS.PHASECHK.TRANS64 P0, [R6+URZ], R3 ;  /* 0x00000003060085a7 */ /* 0x000e64000800007f */
[----:B-1----:R-:W-:Y:S05]  /*8c10*/  @!P0 BRA `(.L_x_185) ;  /* 0xfffffffc00f08947 */ /* 0x002fea000383ffff */
[----:B------:R-:W-:Y:S05]  /*8c20*/  BRA `(.L_x_220) ;  /* 0xffffffec00fc7947 */ /* 0x000fea000383ffff */
.L_x_186:
[----:B0-----:R0:W1:Y:S02]  /*8c30*/  SYNCS.PHASECHK.TRANS64.TRYWAIT P0, [R7+URZ], R4 ;  /* 0x00000004070075a7 */ /* 0x001064000800017f */
[----:B-1----:R-:W-:Y:S05]  /*8c40*/  @!P0 NANOSLEEP.SYNCS 0x989680 ;  /* 0x009896800000895d */ /* 0x002fea0003900000 */
[----:B------:R-:W1:Y:S02]  /*8c50*/  @!P0 SYNCS.PHASECHK.TRANS64 P0, [R7+URZ], R4 ;  /* 0x00000004070085a7 */ /* 0x000e64000800007f */
[----:B-1----:R-:W-:Y:S05]  /*8c60*/  @!P0 BRA `(.L_x_186) ;  /* 0xfffffffc00f08947 */ /* 0x002fea000383ffff */
[----:B------:R-:W-:Y:S05]  /*8c70*/  BRA `(.L_x_221) ;  /* 0xfffffff0000c7947 */ /* 0x000fea000383ffff */
.L_x_187:
[----:B0-----:R0:W1:Y:S02]  /*8c80*/  SYNCS.PHASECHK.TRANS64.TRYWAIT P0, [R6+URZ], R3 ;  /* 0x00000003060075a7 */ /* 0x001064000800017f */
[----:B-1----:R-:W-:Y:S05]  /*8c90*/  @!P0 NANOSLEEP.SYNCS 0x989680 ;  /* 0x009896800000895d */ /* 0x002fea0003900000 */
[----:B------:R-:W1:Y:S02]  /*8ca0*/  @!P0 SYNCS.PHASECHK.TRANS64 P0, [R6+URZ], R3 ;  /* 0x00000003060085a7 */ /* 0x000e64000800007f */
[----:B-1----:R-:W-:Y:S05]  /*8cb0*/  @!P0 BRA `(.L_x_187) ;  /* 0xfffffffc00f08947 */ /* 0x002fea000383ffff */
[----:B------:R-:W-:Y:S05]  /*8cc0*/  BRA `(.L_x_222) ;  /* 0xfffffff0001c7947 */ /* 0x000fea000383ffff */
.L_x_188:
[----:B0-----:R0:W1:Y:S02]  /*8cd0*/  SYNCS.PHASECHK.TRANS64.TRYWAIT P0, [R7+URZ], R4 ;  /* 0x00000004070075a7 */ /* 0x001064000800017f */
[----:B-1----:R-:W-:Y:S05]  /*8ce0*/  @!P0 NANOSLEEP.SYNCS 0x989680 ;  /* 0x009896800000895d */ /* 0x002fea0003900000 */
[----:B------:R-:W1:Y:S02]  /*8cf0*/  @!P0 SYNCS.PHASECHK.TRANS64 P0, [R7+URZ], R4 ;  /* 0x00000004070085a7 */ /* 0x000e64000800007f */
[----:B-1----:R-:W-:Y:S05]  /*8d00*/  @!P0 BRA `(.L_x_188) ;  /* 0xfffffffc00f08947 */ /* 0x002fea000383ffff */
[----:B------:R-:W-:Y:S05]  /*8d10*/  BRA `(.L_x_223) ;  /* 0xfffffff0002c7947 */ /* 0x000fea000383ffff */
.L_x_189:
[----:B0-----:R0:W1:Y:S02]  /*8d20*/  SYNCS.PHASECHK.TRANS64.TRYWAIT P0, [R6+URZ], R3 ;  /* 0x00000003060075a7 */ /* 0x001064000800017f */
[----:B-1----:R-:W-:Y:S05]  /*8d30*/  @!P0 NANOSLEEP.SYNCS 0x989680 ;  /* 0x009896800000895d */ /* 0x002fea0003900000 */
[----:B------:R-:W1:Y:S02]  /*8d40*/  @!P0 SYNCS.PHASECHK.TRANS64 P0, [R6+URZ], R3 ;  /* 0x00000003060085a7 */ /* 0x000e64000800007f */
[----:B-1----:R-:W-:Y:S05]  /*8d50*/  @!P0 BRA `(.L_x_189) ;  /* 0xfffffffc00f08947 */ /* 0x002fea000383ffff */
[----:B------:R-:W-:Y:S05]  /*8d60*/  BRA `(.L_x_224) ;  /* 0xfffffff0003c7947 */ /* 0x000fea000383ffff */
.L_x_190:
[----:B0-----:R0:W1:Y:S02]  /*8d70*/  SYNCS.PHASECHK.TRANS64.TRYWAIT P0, [R7+URZ], R4 ;  /* 0x00000004070075a7 */ /* 0x001064000800017f */
[----:B-1----:R-:W-:Y:S05]  /*8d80*/  @!P0 NANOSLEEP.SYNCS 0x989680 ;  /* 0x009896800000895d */ /* 0x002fea0003900000 */
[----:B------:R-:W1:Y:S02]  /*8d90*/  @!P0 SYNCS.PHASECHK.TRANS64 P0, [R7+URZ], R4 ;  /* 0x00000004070085a7 */ /* 0x000e64000800007f */
[----:B-1----:R-:W-:Y:S05]  /*8da0*/  @!P0 BRA `(.L_x_190) ;  /* 0xfffffffc00f08947 */ /* 0x002fea000383ffff */
[----:B------:R-:W-:Y:S05]  /*8db0*/  BRA `(.L_x_225) ;  /* 0xfffffff0004c7947 */ /* 0x000fea000383ffff */
.L_x_191:
[----:B0-----:R0:W1:Y:S02]  /*8dc0*/  SYNCS.PHASECHK.TRANS64.TRYWAIT P0, [R6+URZ], R3 ;  /* 0x00000003060075a7 */ /* 0x001064000800017f */
[----:B-1----:R-:W-:Y:S05]  /*8dd0*/  @!P0 NANOSLEEP.SYNCS 0x989680 ;  /* 0x009896800000895d */ /* 0x002fea0003900000 */
[----:B------:R-:W1:Y:S02]  /*8de0*/  @!P0 SYNCS.PHASECHK.TRANS64 P0, [R6+URZ], R3 ;  /* 0x00000003060085a7 */ /* 0x000e64000800007f */
[----:B-1----:R-:W-:Y:S05]  /*8df0*/  @!P0 BRA `(.L_x_191) ;  /* 0xfffffffc00f08947 */ /* 0x002fea000383ffff */
[----:B------:R-:W-:Y:S05]  /*8e00*/  BRA `(.L_x_226) ;  /* 0xfffffff0005c7947 */ /* 0x000fea000383ffff */
.L_x_192:
[----:B0-----:R0:W1:Y:S02]  /*8e10*/  SYNCS.PHASECHK.TRANS64.TRYWAIT P0, [R7+URZ], R4 ;  /* 0x00000004070075a7 */ /* 0x001064000800017f */
[----:B-1----:R-:W-:Y:S05]  /*8e20*/  @!P0 NANOSLEEP.SYNCS 0x989680 ;  /* 0x009896800000895d */ /* 0x002fea0003900000 */
[----:B------:R-:W1:Y:S02]  /*8e30*/  @!P0 SYNCS.PHASECHK.TRANS64 P0, [R7+URZ], R4 ;  /* 0x00000004070085a7 */ /* 0x000e64000800007f */
[----:B-1----:R-:W-:Y:S05]  /*8e40*/  @!P0 BRA `(.L_x_192) ;  /* 0xfffffffc00f08947 */ /* 0x002fea000383ffff */
[----:B------:R-:W-:Y:S05]  /*8e50*/  BRA `(.L_x_227) ;  /* 0xfffffff0006c7947 */ /* 0x000fea000383ffff */
.L_x_193:
[----:B0-----:R0:W1:Y:S02]  /*8e60*/  SYNCS.PHASECHK.TRANS64.TRYWAIT P0, [R6+URZ], R3 ;  /* 0x00000003060075a7 */ /* 0x001064000800017f */
[----:B-1----:R-:W-:Y:S05]  /*8e70*/  @!P0 NANOSLEEP.SYNCS 0x989680 ;  /* 0x009896800000895d */ /* 0x002fea0003900000 */
[----:B------:R-:W1:Y:S02]  /*8e80*/  @!P0 SYNCS.PHASECHK.TRANS64 P0, [R6+URZ], R3 ;  /* 0x00000003060085a7 */ /* 0x000e64000800007f */
[----:B-1----:R-:W-:Y:S05]  /*8e90*/  @!P0 BRA `(.L_x_193) ;  /* 0xfffffffc00f08947 */ /* 0x002fea000383ffff */
[----:B------:R-:W-:Y:S05]  /*8ea0*/  BRA `(.L_x_228) ;  /* 0xfffffff0007c7947 */ /* 0x000fea000383ffff */
.L_x_194:
[----:B0-----:R0:W1:Y:S02]  /*8eb0*/  SYNCS.PHASECHK.TRANS64.TRYWAIT P0, [R7+URZ], R4 ;  /* 0x00000004070075a7 */ /* 0x001064000800017f */
[----:B-1----:R-:W-:Y:S05]  /*8ec0*/  @!P0 NANOSLEEP.SYNCS 0x989680 ;  /* 0x009896800000895d */ /* 0x002fea0003900000 */
[----:B------:R-:W1:Y:S02]  /*8ed0*/  @!P0 SYNCS.PHASECHK.TRANS64 P0, [R7+URZ], R4 ;  /* 0x00000004070085a7 */ /* 0x000e64000800007f */
[----:B-1----:R-:W-:Y:S05]  /*8ee0*/  @!P0 BRA `(.L_x_194) ;  /* 0xfffffffc00f08947 */ /* 0x002fea000383ffff */
[----:B------:R-:W-:Y:S05]  /*8ef0*/  BRA `(.L_x_229) ;  /* 0xfffffff0008c7947 */ /* 0x000fea000383ffff */
.L_x_195:
[----:B0-----:R0:W1:Y:S02]  /*8f00*/  SYNCS.PHASECHK.TRANS64.TRYWAIT P0, [R6+URZ], R3 ;  /* 0x00000003060075a7 */ /* 0x001064000800017f */
[----:B-1----:R-:W-:Y:S05]  /*8f10*/  @!P0 NANOSLEEP.SYNCS 0x989680 ;  /* 0x009896800000895d */ /* 0x002fea0003900000 */
[----:B------:R-:W1:Y:S02]  /*8f20*/  @!P0 SYNCS.PHASECHK.TRANS64 P0, [R6+URZ], R3 ;  /* 0x00000003060085a7 */ /* 0x000e64000800007f */
[----:B-1----:R-:W-:Y:S05]  /*8f30*/  @!P0 BRA `(.L_x_195) ;  /* 0xfffffffc00f08947 */ /* 0x002fea000383ffff */
[----:B------:R-:W-:Y:S05]  /*8f40*/  BRA `(.L_x_230) ;  /* 0xfffffff0009c7947 */ /* 0x000fea000383ffff */
.L_x_196:
[----:B0-----:R0:W1:Y:S02]  /*8f50*/  SYNCS.PHASECHK.TRANS64.TRYWAIT P0, [R7+URZ], R4 ;  /* 0x00000004070075a7 */ /* 0x001064000800017f */
[----:B-1----:R-:W-:Y:S05]  /*8f60*/  @!P0 NANOSLEEP.SYNCS 0x989680 ;  /* 0x009896800000895d */ /* 0x002fea0003900000 */
[----:B------:R-:W1:Y:S02]  /*8f70*/  @!P0 SYNCS.PHASECHK.TRANS64 P0, [R7+URZ], R4 ;  /* 0x00000004070085a7 */ /* 0x000e64000800007f */
[----:B-1----:R-:W-:Y:S05]  /*8f80*/  @!P0 BRA `(.L_x_196) ;  /* 0xfffffffc00f08947 */ /* 0x002fea000383ffff */
[----:B------:R-:W-:Y:S05]  /*8f90*/  BRA `(.L_x_231) ;  /* 0xfffffff000ac7947 */ /* 0x000fea000383ffff */
.L_x_197:
[----:B0-----:R0:W1:Y:S02]  /*8fa0*/  SYNCS.PHASECHK.TRANS64.TRYWAIT P0, [R6+URZ], R3 ;  /* 0x00000003060075a7 */ /* 0x001064000800017f */
[----:B-1----:R-:W-:Y:S05]  /*8fb0*/  @!P0 NANOSLEEP.SYNCS 0x989680 ;  /* 0x009896800000895d */ /* 0x002fea0003900000 */
[----:B------:R-:W1:Y:S02]  /*8fc0*/  @!P0 SYNCS.PHASECHK.TRANS64 P0, [R6+URZ], R3 ;  /* 0x00000003060085a7 */ /* 0x000e64000800007f */
[----:B-1----:R-:W-:Y:S05]  /*8fd0*/  @!P0 BRA `(.L_x_197) ;  /* 0xfffffffc00f08947 */ /* 0x002fea000383ffff */
[----:B------:R-:W-:Y:S05]  /*8fe0*/  BRA `(.L_x_232) ;  /* 0xfffffff000bc7947 */ /* 0x000fea000383ffff */
.L_x_198:
[----:B0-----:R0:W1:Y:S02]  /*8ff0*/  SYNCS.PHASECHK.TRANS64.TRYWAIT P0, [R7+URZ], R4 ;  /* 0x00000004070075a7 */ /* 0x001064000800017f */
[----:B-1----:R-:W-:Y:S05]  /*9000*/  @!P0 NANOSLEEP.SYNCS 0x989680 ;  /* 0x009896800000895d */ /* 0x002fea0003900000 */
[----:B------:R-:W1:Y:S02]  /*9010*/  @!P0 SYNCS.PHASECHK.TRANS64 P0, [R7+URZ], R4 ;  /* 0x00000004070085a7 */ /* 0x000e64000800007f */
[----:B-1----:R-:W-:Y:S05]  /*9020*/  @!P0 BRA `(.L_x_198) ;  /* 0xfffffffc00f08947 */ /* 0x002fea000383ffff */
[----:B------:R-:W-:Y:S05]  /*9030*/  BRA `(.L_x_233) ;  /* 0xfffffff000cc7947 */ /* 0x000fea000383ffff */
.L_x_199:
[----:B0-----:R0:W1:Y:S02]  /*9040*/  SYNCS.PHASECHK.TRANS64.TRYWAIT P0, [R6+URZ], R3 ;  /* 0x00000003060075a7 */ /* 0x001064000800017f */
[----:B-1----:R-:W-:Y:S05]  /*9050*/  @!P0 NANOSLEEP.SYNCS 0x989680 ;  /* 0x009896800000895d */ /* 0x002fea0003900000 */
[----:B------:R-:W1:Y:S02]  /*9060*/  @!P0 SYNCS.PHASECHK.TRANS64 P0, [R6+URZ], R3 ;  /* 0x00000003060085a7 */ /* 0x000e64000800007f */
[----:B-1----:R-:W-:Y:S05]  /*9070*/  @!P0 BRA `(.L_x_199) ;  /* 0xfffffffc00f08947 */ /* 0x002fea000383ffff */
[----:B------:R-:W-:Y:S05]  /*9080*/  BRA `(.L_x_234) ;  /* 0xfffffff000dc7947 */ /* 0x000fea000383ffff */
.L_x_200:
[----:B0-----:R0:W1:Y:S02]  /*9090*/  SYNCS.PHASECHK.TRANS64.TRYWAIT P0, [R7+URZ], R4 ;  /* 0x00000004070075a7 */ /* 0x001064000800017f */
[----:B-1----:R-:W-:Y:S05]  /*90a0*/  @!P0 NANOSLEEP.SYNCS 0x989680 ;  /* 0x009896800000895d */ /* 0x002fea0003900000 */
[----:B------:R-:W1:Y:S02]  /*90b0*/  @!P0 SYNCS.PHASECHK.TRANS64 P0, [R7+URZ], R4 ;  /* 0x00000004070085a7 */ /* 0x000e64000800007f */
[----:B-1----:R-:W-:Y:S05]  /*90c0*/  @!P0 BRA `(.L_x_200) ;  /* 0xfffffffc00f08947 */ /* 0x002fea000383ffff */
[----:B------:R-:W-:Y:S05]  /*90d0*/  BRA `(.L_x_235) ;  /* 0xfffffff000ec7947 */ /* 0x000fea000383ffff */
.L_x_201:
[----:B0-----:R0:W1:Y:S02]  /*90e0*/  SYNCS.PHASECHK.TRANS64.TRYWAIT P0, [R6+URZ], R3 ;  /* 0x00000003060075a7 */ /* 0x001064000800017f */
[----:B-1----:R-:W-:Y:S05]  /*90f0*/  @!P0 NANOSLEEP.SYNCS 0x989680 ;  /* 0x009896800000895d */ /* 0x002fea0003900000 */
[----:B------:R-:W1:Y:S02]  /*9100*/  @!P0 SYNCS.PHASECHK.TRANS64 P0, [R6+URZ], R3 ;  /* 0x00000003060085a7 */ /* 0x000e64000800007f */
[----:B-1----:R-:W-:Y:S05]  /*9110*/  @!P0 BRA `(.L_x_201) ;  /* 0xfffffffc00f08947 */ /* 0x002fea000383ffff */
[----:B------:R-:W-:Y:S05]  /*9120*/  BRA `(.L_x_236) ;  /* 0xfffffff000fc7947 */ /* 0x000fea000383ffff */
.L_x_202:
[----:B0-----:R0:W1:Y:S02]  /*9130*/  SYNCS.PHASECHK.TRANS64.TRYWAIT P0, [R7+URZ], R4 ;  /* 0x00000004070075a7 */ /* 0x001064000800017f */
[----:B-1----:R-:W-:Y:S05]  /*9140*/  @!P0 NANOSLEEP.SYNCS 0x989680 ;  /* 0x009896800000895d */ /* 0x002fea0003900000 */
[----:B------:R-:W1:Y:S02]  /*9150*/  @!P0 SYNCS.PHASECHK.TRANS64 P0, [R7+URZ], R4 ;  /* 0x00000004070085a7 */ /* 0x000e64000800007f */
[----:B-1----:R-:W-:Y:S05]  /*9160*/  @!P0 BRA `(.L_x_202) ;  /* 0xfffffffc00f08947 */ /* 0x002fea000383ffff */
[----:B------:R-:W-:Y:S05]  /*9170*/  BRA `(.L_x_237) ;  /* 0xfffffff4000c7947 */ /* 0x000fea000383ffff */
.L_x_203:
[----:B0-----:R0:W1:Y:S02]  /*9180*/  SYNCS.PHASECHK.TRANS64.TRYWAIT P0, [R6+URZ], R3 ;  /* 0x00000003060075a7 */ /* 0x001064000800017f */
[----:B-1----:R-:W-:Y:S05]  /*9190*/  @!P0 NANOSLEEP.SYNCS 0x989680 ;  /* 0x009896800000895d */ /* 0x002fea0003900000 */
[----:B------:R-:W1:Y:S02]  /*91a0*/  @!P0 SYNCS.PHASECHK.TRANS64 P0, [R6+URZ], R3 ;  /* 0x00000003060085a7 */ /* 0x000e64000800007f */
[----:B-1----:R-:W-:Y:S05]  /*91b0*/  @!P0 BRA `(.L_x_203) ;  /* 0xfffffffc00f08947 */ /* 0x002fea000383ffff */
[----:B------:R-:W-:Y:S05]  /*91c0*/  BRA `(.L_x_238) ;  /* 0xfffffff4001c7947 */ /* 0x000fea000383ffff */
.L_x_204:
[----:B0-----:R0:W1:Y:S02]  /*91d0*/  SYNCS.PHASECHK.TRANS64.TRYWAIT P0, [R7+URZ], R4 ;  /* 0x00000004070075a7 */ /* 0x001064000800017f */
[----:B-1----:R-:W-:Y:S05]  /*91e0*/  @!P0 NANOSLEEP.SYNCS 0x989680 ;  /* 0x009896800000895d */ /* 0x002fea0003900000 */
[----:B------:R-:W1:Y:S02]  /*91f0*/  @!P0 SYNCS.PHASECHK.TRANS64 P0, [R7+URZ], R4 ;  /* 0x00000004070085a7 */ /* 0x000e64000800007f */
[----:B-1----:R-:W-:Y:S05]  /*9200*/  @!P0 BRA `(.L_x_204) ;  /* 0xfffffffc00f08947 */ /* 0x002fea000383ffff */
[----:B------:R-:W-:Y:S05]  /*9210*/  BRA `(.L_x_239) ;  /* 0xfffffff4002c7947 */ /* 0x000fea000383ffff */
.L_x_205:
[----:B0-----:R0:W1:Y:S02]  /*9220*/  SYNCS.PHASECHK.TRANS64.TRYWAIT P0, [R6+URZ], R3 ;  /* 0x00000003060075a7 */ /* 0x001064000800017f */
[----:B-1----:R-:W-:Y:S05]  /*9230*/  @!P0 NANOSLEEP.SYNCS 0x989680 ;  /* 0x009896800000895d */ /* 0x002fea0003900000 */
[----:B------:R-:W1:Y:S02]  /*9240*/  @!P0 SYNCS.PHASECHK.TRANS64 P0, [R6+URZ], R3 ;  /* 0x00000003060085a7 */ /* 0x000e64000800007f */
[----:B-1----:R-:W-:Y:S05]  /*9250*/  @!P0 BRA `(.L_x_205) ;  /* 0xfffffffc00f08947 */ /* 0x002fea000383ffff */
[----:B------:R-:W-:Y:S05]  /*9260*/  BRA `(.L_x_240) ;  /* 0xfffffff4003c7947 */ /* 0x000fea000383ffff */
.L_x_206:
[----:B-1----:R1:W2:Y:S02]  /*9270*/  SYNCS.PHASECHK.TRANS64.TRYWAIT P0, [R7+URZ], R4 ;  /* 0x00000004070075a7 */ /* 0x0022a4000800017f */
[----:B--2---:R-:W-:Y:S05]  /*9280*/  @!P0 NANOSLEEP.SYNCS 0x989680 ;  /* 0x009896800000895d */ /* 0x004fea0003900000 */
[----:B------:R-:W2:Y:S02]  /*9290*/  @!P0 SYNCS.PHASECHK.TRANS64 P0, [R7+URZ], R4 ;  /* 0x00000004070085a7 */ /* 0x000ea4000800007f */
[----:B--2---:R-:W-:Y:S05]  /*92a0*/  @!P0 BRA `(.L_x_206) ;  /* 0xfffffffc00f08947 */ /* 0x004fea000383ffff */
[----:B------:R-:W-:Y:S05]  /*92b0*/  BRA `(.L_x_241) ;  /* 0xfffffff400447947 */ /* 0x000fea000383ffff */
.L_x_242:
[----:B------:R-:W-:-:S00]  /*92c0*/  BRA `(.L_x_242) ;  /* 0xfffffffc00fc7947 */ /* 0x000fc0000383ffff */
[----:B------:R-:W-:-:S00]  /*92d0*/  NOP ;  /* 0x0000000000007918 */ /* 0x000fc00000000000 */
        /* <DEDUP_REMOVED lines=10> */
.L_x_243:


//--------------------- .nv.global.init           --------------------------
	.section	.nv.global.init,"aw",@progbits
.nv.global.init:
	.type		$str$22,@object
	.size		$str$22,($str$23 - $str$22)
$str$22:
        /*0000*/ 	.byte	0x6b, 0x5f, 0x74, 0x69, 0x6c, 0x65, 0x5f, 0x63, 0x6f, 0x75, 0x6e, 0x74, 0x20, 0x3e, 0x3d, 0x20
        /*0010*/ 	.byte	0x31, 0x00
	.type		$str$23,@object
	.size		$str$23,(__unnamed_1 - $str$23)
$str$23:
        /*0012*/ 	.byte	0x2f, 0x74, 0x6d, 0x70, 0x2f, 0x63, 0x75, 0x74, 0x6c, 0x61, 0x73, 0x73, 0x5f, 0x73, 0x77, 0x65
        /*0022*/ 	.byte	0x65, 0x70, 0x5f, 0x73, 0x72, 0x63, 0x2f, 0x69, 0x6e, 0x63, 0x6c, 0x75, 0x64, 0x65, 0x2f, 0x63
        /*0032*/ 	.byte	0x75, 0x74, 0x6c, 0x61, 0x73, 0x73, 0x2f, 0x67, 0x65, 0x6d, 0x6d, 0x2f, 0x63, 0x6f, 0x6c, 0x6c
        /*0042*/ 	.byte	0x65, 0x63, 0x74, 0x69, 0x76, 0x65, 0x2f, 0x73, 0x6d, 0x39, 0x30, 0x5f, 0x6d, 0x6d, 0x61, 0x5f
        /*0052*/ 	.byte	0x74, 0x6d, 0x61, 0x5f, 0x67, 0x6d, 0x6d, 0x61, 0x5f, 0x73, 0x73, 0x5f, 0x77, 0x61, 0x72, 0x70
        /*0062*/ 	.byte	0x73, 0x70, 0x65, 0x63, 0x69, 0x61, 0x6c, 0x69, 0x7a, 0x65, 0x64, 0x2e, 0x68, 0x70, 0x70, 0x00
	.type		__unnamed_1,@object
	.size		__unnamed_1,(.L_0 - __unnamed_1)
__unnamed_1:
        /*0072*/ 	.byte	0x76, 0x6f, 0x69, 0x64, 0x20, 0x63, 0x75, 0x74, 0x6c, 0x61, 0x73, 0x73, 0x3a, 0x3a, 0x67, 0x65
        /* <DEDUP_REMOVED lines=180> */
        /*0bc2*/ 	.byte	0x74, 0x69, 0x74, 0x79, 0x5d, 0x00
.L_0:


//--------------------- .nv.shared._ZN7cutlass13device_kernelINS_4gemm6kernel13GemmUniversalIN4cute5tupleIJiiiiEEENS1_10collective13CollectiveMmaINS1_34MainloopSm90TmaGmmaWarpSpecializedILi28ENS5_IJNS4_1CILi1EEESB_SB_EEENS1_35KernelTmaWarpSpecializedCooperativeEEENS5_IJNSA_ILi128EEESF_NSA_ILi16EEEEEENS_10bfloat16_tENS5_IJlSB_lEEESI_SJ_NS4_8TiledMMAINS4_8MMA_AtomIJNS4_4SM904GMMA28MMA_64x128x16_F32BF16BF16_SSILNSN_5MajorE0ELSP_0ELNSN_7ScaleInE1ELSQ_1EEEEEENS4_6LayoutINS5_IJNSA_ILi2EEESB_SB_EEENS5_IJSB_NSA_ILi0EEESW_EEEEENS5_IJNS4_10UnderscoreESZ_SZ_EEEEENS4_13SM90_TMA_LOADENS4_14ComposedLayoutINS4_7SwizzleILi1ELi4ELi3EEENS4_18smem_ptr_flag_bitsILi16EEENST_INS5_IJNSA_ILi8EEESG_EEENS5_IJSG_SB_EEEEEEEvNS4_8identityES12_S1C_vS1D_EENS_8epilogue10collective6detail29Sm90TmaWarpSpecializedAdapterINS1G_15DefaultEpilogueISI_SJ_SJ_NS1F_6thread17LinearCombinationISI_Li1EffLNS1K_9ScaleType4KindE0ELNS_15FloatRoundStyleE2ESI_EENS1_15EpilogueDefaultEEEEEvvEEEEvNT_6ParamsE --------------------------
	.section	.nv.shared._ZN7cutlass13device_kernelINS_4gemm6kernel13GemmUniversalIN4cute5tupleIJiiiiEEENS1_10collective13CollectiveMmaINS1_34MainloopSm90TmaGmmaWarpSpecializedILi28ENS5_IJNS4_1CILi1EEESB_SB_EEENS1_35KernelTmaWarpSpecializedCooperativeEEENS5_IJNSA_ILi128EEESF_NSA_ILi16EEEEEENS_10bfloat16_tENS5_IJlSB_lEEESI_SJ_NS4_8TiledMMAINS4_8MMA_AtomIJNS4_4SM904GMMA28MMA_64x128x16_F32BF16BF16_SSILNSN_5MajorE0ELSP_0ELNSN_7ScaleInE1ELSQ_1EEEEEENS4_6LayoutINS5_IJNSA_ILi2EEESB_SB_EEENS5_IJSB_NSA_ILi0EEESW_EEEEENS5_IJNS4_10UnderscoreESZ_SZ_EEEEENS4_13SM90_TMA_LOADENS4_14ComposedLayoutINS4_7SwizzleILi1ELi4ELi3EEENS4_18smem_ptr_flag_bitsILi16EEENST_INS5_IJNSA_ILi8EEESG_EEENS5_IJSG_SB_EEEEEEEvNS4_8identityES12_S1C_vS1D_EENS_8epilogue10collective6detail29Sm90TmaWarpSpecializedAdapterINS1G_15DefaultEpilogueISI_SJ_SJ_NS1F_6thread17LinearCombinationISI_Li1EffLNS1K_9ScaleType4KindE0ELNS_15FloatRoundStyleE2ESI_EENS1_15EpilogueDefaultEEEEEvvEEEEvNT_6ParamsE,"aw",@nobits
	.sectionflags	@""
	.align	16
	.zero		1024


//--------------------- .nv.shared.reserved.0     --------------------------
	.section	.nv.shared.reserved.0,"aw",@nobits
	.weak		__nv_reservedSMEM_offset_0_alias
	.size		__nv_reservedSMEM_offset_0_alias, 0, 0
	.other		__nv_reservedSMEM_offset_0_alias,@"STO_CUDA_RESERVED_SHARED STV_DEFAULT"
__nv_reservedSMEM_offset_0_alias:
	.zero		0


//--------------------- .nv.global                --------------------------
	.section	.nv.global,"aw",@nobits
.nv.global:
	.type		_ZN40_INTERNAL_c69b35f3_4_k_cu_c259048c_174864cute1_E,@object
	.size		_ZN40_INTERNAL_c69b35f3_4_k_cu_c259048c_174864cute1_E,(_ZN40_INTERNAL_c69b35f3_4_k_cu_c259048c_174864cuda3std3__45__cpo6cbeginE - _ZN40_INTERNAL_c69b35f3_4_k_cu_c259048c_174864cute1_E)
_ZN40_INTERNAL_c69b35f3_4_k_cu_c259048c_174864cute1_E:
	.zero		1
	.type		_ZN40_INTERNAL_c69b35f3_4_k_cu_c259048c_174864cuda3std3__45__cpo6cbeginE,@object
	.size		_ZN40_INTERNAL_c69b35f3_4_k_cu_c259048c_174864cuda3std3__45__cpo6cbeginE,(_ZN40_INTERNAL_c69b35f3_4_k_cu_c259048c_174864cuda3std3__48in_placeE - _ZN40_INTERNAL_c69b35f3_4_k_cu_c259048c_174864cuda3std3__45__cpo6cbeginE)
_ZN40_INTERNAL_c69b35f3_4_k_cu_c259048c_174864cuda3std3__45__cpo6cbeginE:
	.zero		1
	.type		_ZN40_INTERNAL_c69b35f3_4_k_cu_c259048c_174864cuda3std3__48in_placeE,@object
	.size		_ZN40_INTERNAL_c69b35f3_4_k_cu_c259048c_174864cuda3std3__48in_placeE,(_ZN40_INTERNAL_c69b35f3_4_k_cu_c259048c_174864cuda3std6ranges3__45__cpo9iter_moveE - _ZN40_INTERNAL_c69b35f3_4_k_cu_c259048c_174864cuda3std3__48in_placeE)
_ZN40_INTERNAL_c69b35f3_4_k_cu_c259048c_174864cuda3std3__48in_placeE:
	.zero		1
	.type		_ZN40_INTERNAL_c69b35f3_4_k_cu_c259048c_174864cuda3std6ranges3__45__cpo9iter_moveE,@object
	.size		_ZN40_INTERNAL_c69b35f3_4_k_cu_c259048c_174864cuda3std6ranges3__45__cpo9iter_moveE,(_ZN40_INTERNAL_c69b35f3_4_k_cu_c259048c_174864cuda3std3__45__cpo5beginE - _ZN40_INTERNAL_c69b35f3_4_k_cu_c259048c_174864cuda3std6ranges3__45__cpo9iter_moveE)
_ZN40_INTERNAL_c69b35f3_4_k_cu_c259048c_174864cuda3std6ranges3__45__cpo9iter_moveE:
	.zero		1
	.type		_ZN40_INTERNAL_c69b35f3_4_k_cu_c259048c_174864cuda3std3__45__cpo5beginE,@object
	.size		_ZN40_INTERNAL_c69b35f3_4_k_cu_c259048c_174864cuda3std3__45__cpo5beginE,(_ZN40_INTERNAL_c69b35f3_4_k_cu_c259048c_174864cuda3std3__442_GLOBAL__N__c69b35f3_4_k_cu_c259048c_174866ignoreE - _ZN40_INTERNAL_c69b35f3_4_k_cu_c259048c_174864cuda3std3__45__cpo5beginE)
_ZN40_INTERNAL_c69b35f3_4_k_cu_c259048c_174864cuda3std3__45__cpo5beginE:
	.zero		1
	.type		_ZN40_INTERNAL_c69b35f3_4_k_cu_c259048c_174864cuda3std3__442_GLOBAL__N__c69b35f3_4_k_cu_c259048c_174866ignoreE,@object
	.size		_ZN40_INTERNAL_c69b35f3_4_k_cu_c259048c_174864cuda3std3__442_GLOBAL__N__c69b35f3_4_k_cu_c259048c_174866ignoreE,(_ZN40_INTERNAL_c69b35f3_4_k_cu_c259048c_174864cute7productE - _ZN40_INTERNAL_c69b35f3_4_k_cu_c259048c_174864cuda3std3__442_GLOBAL__N__c69b35f3_4_k_cu_c259048c_174866ignoreE)
_ZN40_INTERNAL_c69b35f3_4_k_cu_c259048c_174864cuda3std3__442_GLOBAL__N__c69b35f3_4_k_cu_c259048c_174866ignoreE:
	.zero		1
	.type		_ZN40_INTERNAL_c69b35f3_4_k_cu_c259048c_174864cute7productE,@object
	.size		_ZN40_INTERNAL_c69b35f3_4_k_cu_c259048c_174864cute7productE,(_ZN40_INTERNAL_c69b35f3_4_k_cu_c259048c_174864cuda3std3__45__cpo3endE - _ZN40_INTERNAL_c69b35f3_4_k_cu_c259048c_174864cute7productE)
_ZN40_INTERNAL_c69b35f3_4_k_cu_c259048c_174864cute7productE:
	.zero		1
	.type		_ZN40_INTERNAL_c69b35f3_4_k_cu_c259048c_174864cuda3std3__45__cpo3endE,@object
	.size		_ZN40_INTERNAL_c69b35f3_4_k_cu_c259048c_174864cuda3std3__45__cpo3endE,(_ZN40_INTERNAL_c69b35f3_4_k_cu_c259048c_174864cuda3std3__419piecewise_constructE - _ZN40_INTERNAL_c69b35f3_4_k_cu_c259048c_174864cuda3std3__45__cpo3endE)
_ZN40_INTERNAL_c69b35f3_4_k_cu_c259048c_174864cuda3std3__45__cpo3endE:
	.zero		1
	.type		_ZN40_INTERNAL_c69b35f3_4_k_cu_c259048c_174864cuda3std3__419piecewise_constructE,@object
	.size		_ZN40_INTERNAL_c69b35f3_4_k_cu_c259048c_174864cuda3std3__419piecewise_constructE,(_ZN40_INTERNAL_c69b35f3_4_k_cu_c259048c_174864cuda3std3__45__cpo4cendE - _ZN40_INTERNAL_c69b35f3_4_k_cu_c259048c_174864cuda3std3__419piecewise_constructE)
_ZN40_INTERNAL_c69b35f3_4_k_cu_c259048c_174864cuda3std3__419piecewise_constructE:
	.zero		1
	.type		_ZN40_INTERNAL_c69b35f3_4_k_cu_c259048c_174864cuda3std3__45__cpo4cendE,@object
	.size		_ZN40_INTERNAL_c69b35f3_4_k_cu_c259048c_174864cuda3std3__45__cpo4cendE,(_ZN40_INTERNAL_c69b35f3_4_k_cu_c259048c_174864cuda3std6ranges3__45__cpo4swapE - _ZN40_INTERNAL_c69b35f3_4_k_cu_c259048c_174864cuda3std3__45__cpo4cendE)
_ZN40_INTERNAL_c69b35f3_4_k_cu_c259048c_174864cuda3std3__45__cpo4cendE:
	.zero		1
	.type		_ZN40_INTERNAL_c69b35f3_4_k_cu_c259048c_174864cuda3std6ranges3__45__cpo4swapE,@object
	.size		_ZN40_INTERNAL_c69b35f3_4_k_cu_c259048c_174864cuda3std6ranges3__45__cpo4swapE,(.L_8 - _ZN40_INTERNAL_c69b35f3_4_k_cu_c259048c_174864cuda3std6ranges3__45__cpo4swapE)
_ZN40_INTERNAL_c69b35f3_4_k_cu_c259048c_174864cuda3std6ranges3__45__cpo4swapE:
	.zero		1
.L_8:


//--------------------- .nv.constant0._ZN7cutlass13device_kernelINS_4gemm6kernel13GemmUniversalIN4cute5tupleIJiiiiEEENS1_10collective13CollectiveMmaINS1_34MainloopSm90TmaGmmaWarpSpecializedILi28ENS5_IJNS4_1CILi1EEESB_SB_EEENS1_35KernelTmaWarpSpecializedCooperativeEEENS5_IJNSA_ILi128EEESF_NSA_ILi16EEEEEENS_10bfloat16_tENS5_IJlSB_lEEESI_SJ_NS4_8TiledMMAINS4_8MMA_AtomIJNS4_4SM904GMMA28MMA_64x128x16_F32BF16BF16_SSILNSN_5MajorE0ELSP_0ELNSN_7ScaleInE1ELSQ_1EEEEEENS4_6LayoutINS5_IJNSA_ILi2EEESB_SB_EEENS5_IJSB_NSA_ILi0EEESW_EEEEENS5_IJNS4_10UnderscoreESZ_SZ_EEEEENS4_13SM90_TMA_LOADENS4_14ComposedLayoutINS4_7SwizzleILi1ELi4ELi3EEENS4_18smem_ptr_flag_bitsILi16EEENST_INS5_IJNSA_ILi8EEESG_EEENS5_IJSG_SB_EEEEEEEvNS4_8identityES12_S1C_vS1D_EENS_8epilogue10collective6detail29Sm90TmaWarpSpecializedAdapterINS1G_15DefaultEpilogueISI_SJ_SJ_NS1F_6thread17LinearCombinationISI_Li1EffLNS1K_9ScaleType4KindE0ELNS_15FloatRoundStyleE2ESI_EENS1_15EpilogueDefaultEEEEEvvEEEEvNT_6ParamsE --------------------------
	.section	.nv.constant0._ZN7cutlass13device_kernelINS_4gemm6kernel13GemmUniversalIN4cute5tupleIJiiiiEEENS1_10collective13CollectiveMmaINS1_34MainloopSm90TmaGmmaWarpSpecializedILi28ENS5_IJNS4_1CILi1EEESB_SB_EEENS1_35KernelTmaWarpSpecializedCooperativeEEENS5_IJNSA_ILi128EEESF_NSA_ILi16EEEEEENS_10bfloat16_tENS5_IJlSB_lEEESI_SJ_NS4_8TiledMMAINS4_8MMA_AtomIJNS4_4SM904GMMA28MMA_64x128x16_F32BF16BF16_SSILNSN_5MajorE0ELSP_0ELNSN_7ScaleInE1ELSQ_1EEEEEENS4_6LayoutINS5_IJNSA_ILi2EEESB_SB_EEENS5_IJSB_NSA_ILi0EEESW_EEEEENS5_IJNS4_10UnderscoreESZ_SZ_EEEEENS4_13SM90_TMA_LOADENS4_14ComposedLayoutINS4_7SwizzleILi1ELi4ELi3EEENS4_18smem_ptr_flag_bitsILi16EEENST_INS5_IJNSA_ILi8EEESG_EEENS5_IJSG_SB_EEEEEEEvNS4_8identityES12_S1C_vS1D_EENS_8epilogue10collective6detail29Sm90TmaWarpSpecializedAdapterINS1G_15DefaultEpilogueISI_SJ_SJ_NS1F_6thread17LinearCombinationISI_Li1EffLNS1K_9ScaleType4KindE0ELNS_15FloatRoundStyleE2ESI_EENS1_15EpilogueDefaultEEEEEvvEEEEvNT_6ParamsE,"a",@progbits
	.sectionflags	@""
	.align	4
.nv.constant0._ZN7cutlass13device_kernelINS_4gemm6kernel13GemmUniversalIN4cute5tupleIJiiiiEEENS1_10collective13CollectiveMmaINS1_34MainloopSm90TmaGmmaWarpSpecializedILi28ENS5_IJNS4_1CILi1EEESB_SB_EEENS1_35KernelTmaWarpSpecializedCooperativeEEENS5_IJNSA_ILi128EEESF_NSA_ILi16EEEEEENS_10bfloat16_tENS5_IJlSB_lEEESI_SJ_NS4_8TiledMMAINS4_8MMA_AtomIJNS4_4SM904GMMA28MMA_64x128x16_F32BF16BF16_SSILNSN_5MajorE0ELSP_0ELNSN_7ScaleInE1ELSQ_1EEEEEENS4_6LayoutINS5_IJNSA_ILi2EEESB_SB_EEENS5_IJSB_NSA_ILi0EEESW_EEEEENS5_IJNS4_10UnderscoreESZ_SZ_EEEEENS4_13SM90_TMA_LOADENS4_14ComposedLayoutINS4_7SwizzleILi1ELi4ELi3EEENS4_18smem_ptr_flag_bitsILi16EEENST_INS5_IJNSA_ILi8EEESG_EEENS5_IJSG_SB_EEEEEEEvNS4_8identityES12_S1C_vS1D_EENS_8epilogue10collective6detail29Sm90TmaWarpSpecializedAdapterINS1G_15DefaultEpilogueISI_SJ_SJ_NS1F_6thread17LinearCombinationISI_Li1EffLNS1K_9ScaleType4KindE0ELNS_15FloatRoundStyleE2ESI_EENS1_15EpilogueDefaultEEEEEvvEEEEvNT_6ParamsE:
	.zero		1664


//--------------------- SYMBOLS --------------------------

	.type		.nv.reservedSmem.offset0,@object
	.size		.nv.reservedSmem.offset0,0x4
	.type		__assertfail,@function
